	.target	sm_100a

	.elftype	@"ET_EXEC"


//--------------------- .note.nv.tkinfo           --------------------------
	.section	.note.nv.tkinfo,"",@"SHT_NOTE"
	.sectionflags	@"SHF_NOTE_NV_TKINFO"
	.tkinfo
        /*0018*/ 	.word	0x00000002
        /*0030*/ 	.string	""
        /*0030*/ 	.string	"ptxas"
        /*0030*/ 	.string	"Cuda compilation tools, release 13.0, V13.0.88"
        /*0030*/ 	.string	"Build cuda_13.0.r13.0/compiler.36424714_0"
        /*0030*/ 	.string	"-arch sm_100a -m 64 "



//--------------------- .note.nv.cuinfo           --------------------------
	.section	.note.nv.cuinfo,"",@"SHT_NOTE"
	.sectionflags	@"SHF_NOTE_NV_CUINFO"
        /*0018*/ 	.short	0x0002
        /*001a*/ 	.short	0x0064
        /*001c*/ 	.short	0x0082
	.zero		2


//--------------------- .nv.info                  --------------------------
	.section	.nv.info,"",@"SHT_CUDA_INFO"
	.align	4


	//----- nvinfo : EIATTR_REGCOUNT
	.align		4
        /*0000*/ 	.byte	0x04, 0x2f
        /*0002*/ 	.short	(.L_20 - .L_19)
	.align		4
.L_19:
        /*0004*/ 	.word	index@(_ZN7cutlass13device_kernelINS_4gemm6kernel13GemmUniversalIN4cute5tupleIJiiiiEEENS1_10collective13CollectiveMmaINS1_35MainloopSm100TmaUmmaWarpSpecializedILi5ELi2ELi4ENS5_IJNS4_1CILi2EEENSA_ILi1EEESC_EEEEENS5_IJNSA_ILi128EEENSA_ILi192EEENSA_ILi256EEEEEENS_12float_e4m3_tENS5_IJlSC_lEEESJ_SK_NS4_8TiledMMAINS4_8MMA_AtomIJNS4_10MMA_TraitsINS4_25SM100_MMA_F8F6F4_2x1SM_SSEJSJ_SJ_fSF_SG_NS4_17integral_constantINS4_4UMMA5MajorELSR_0EEESS_NSP_INSQ_7ScaleInELST_0EEESU_EEEEEENS4_6LayoutINS5_IJSC_SC_SC_EEENS5_IJNSA_ILi0EEESZ_SZ_EEEEENS5_IJNS4_10UnderscoreES12_S12_EEEEENS4_18SM100_TMA_2SM_LOADENS4_14ComposedLayoutINS4_7SwizzleILi3ELi4ELi3EEENS4_18smem_ptr_flag_bitsILi8EEENSX_INS5_IJNSA_ILi8EEESF_EEENS5_IJSF_SC_EEEEEEEvNS4_8identityES15_S1F_vS1G_EENS_8epilogue10collective18CollectiveEpilogueINS1I_23Sm100TmaWarpSpecializedILi3ELi2ELi32ELb0ELb0EEEJNS5_IJNSA_ILi64EEESG_SH_EEENS5_IJNSX_IS1N_SC_EENSX_INS5_IJNSA_ILi32EEESB_EEENS5_IJSC_NSA_ILi96EEEEEEEEEEESJ_SK_SJ_SK_NS1I_6fusion15FusionCallbacksIS1M_NS1W_17LinearCombinationISJ_fSJ_fLNS_15FloatRoundStyleE2EEES1O_S1V_JEEENS4_5SM1004TMEM4LOAD26SM100_TMEM_LOAD_32dp32b32xENS4_13SM90_TMA_LOADENS16_INS17_ILi1ELi4ELi3EEES1A_NSX_INS5_IJS1B_S1Q_EEENS5_IJS1Q_SC_EEEEEEENS4_39AutoVectorizingCopyWithAssumedAlignmentILi128EEENS4_14SM90_TMA_STOREES2B_S2D_S2D_EEEvvEEEEvNT_6ParamsE)
        /*0008*/ 	.word	0x00000078


	//----- nvinfo : EIATTR_FRAME_SIZE
	.align		4
.L_20:
        /*000c*/ 	.byte	0x04, 0x11
        /*000e*/ 	.short	(.L_22 - .L_21)
	.align		4
.L_21:
        /*0010*/ 	.word	index@($__internal_2_$__cuda_sm10x_tcgen05_guardrail_trap_unallocated_columns_being_dealloced)
        /*0014*/ 	.word	0x00000000


	//----- nvinfo : EIATTR_FRAME_SIZE
	.align		4
.L_22:
        /*0018*/ 	.byte	0x04, 0x11
        /*001a*/ 	.short	(.L_24 - .L_23)
	.align		4
.L_23:
        /*001c*/ 	.word	index@($__internal_1_$__cuda_sm10x_tcgen05_guardrail_trap_phase_invalid_during_alloc)
        /*0020*/ 	.word	0x00000000


	//----- nvinfo : EIATTR_FRAME_SIZE
	.align		4
.L_24:
        /*0024*/ 	.byte	0x04, 0x11
        /*0026*/ 	.short	(.L_26 - .L_25)
	.align		4
.L_25:
        /*0028*/ 	.word	index@($__internal_0_$__cuda_sm10x_tcgen05_guardrail_trap_col_being_dealloced_not_returned_by_alloc)
        /*002c*/ 	.word	0x00000000


	//----- nvinfo : EIATTR_FRAME_SIZE
	.align		4
.L_26:
        /*0030*/ 	.byte	0x04, 0x11
        /*0032*/ 	.short	(.L_28 - .L_27)
	.align		4
.L_27:
        /*0034*/ 	.word	index@(_ZN7cutlass13device_kernelINS_4gemm6kernel13GemmUniversalIN4cute5tupleIJiiiiEEENS1_10collective13CollectiveMmaINS1_35MainloopSm100TmaUmmaWarpSpecializedILi5ELi2ELi4ENS5_IJNS4_1CILi2EEENSA_ILi1EEESC_EEEEENS5_IJNSA_ILi128EEENSA_ILi192EEENSA_ILi256EEEEEENS_12float_e4m3_tENS5_IJlSC_lEEESJ_SK_NS4_8TiledMMAINS4_8MMA_AtomIJNS4_10MMA_TraitsINS4_25SM100_MMA_F8F6F4_2x1SM_SSEJSJ_SJ_fSF_SG_NS4_17integral_constantINS4_4UMMA5MajorELSR_0EEESS_NSP_INSQ_7ScaleInELST_0EEESU_EEEEEENS4_6LayoutINS5_IJSC_SC_SC_EEENS5_IJNSA_ILi0EEESZ_SZ_EEEEENS5_IJNS4_10UnderscoreES12_S12_EEEEENS4_18SM100_TMA_2SM_LOADENS4_14ComposedLayoutINS4_7SwizzleILi3ELi4ELi3EEENS4_18smem_ptr_flag_bitsILi8EEENSX_INS5_IJNSA_ILi8EEESF_EEENS5_IJSF_SC_EEEEEEEvNS4_8identityES15_S1F_vS1G_EENS_8epilogue10collective18CollectiveEpilogueINS1I_23Sm100TmaWarpSpecializedILi3ELi2ELi32ELb0ELb0EEEJNS5_IJNSA_ILi64EEESG_SH_EEENS5_IJNSX_IS1N_SC_EENSX_INS5_IJNSA_ILi32EEESB_EEENS5_IJSC_NSA_ILi96EEEEEEEEEEESJ_SK_SJ_SK_NS1I_6fusion15FusionCallbacksIS1M_NS1W_17LinearCombinationISJ_fSJ_fLNS_15FloatRoundStyleE2EEES1O_S1V_JEEENS4_5SM1004TMEM4LOAD26SM100_TMEM_LOAD_32dp32b32xENS4_13SM90_TMA_LOADENS16_INS17_ILi1ELi4ELi3EEES1A_NSX_INS5_IJS1B_S1Q_EEENS5_IJS1Q_SC_EEEEEEENS4_39AutoVectorizingCopyWithAssumedAlignmentILi128EEENS4_14SM90_TMA_STOREES2B_S2D_S2D_EEEvvEEEEvNT_6ParamsE)
        /*0038*/ 	.word	0x00000000


	//----- nvinfo : EIATTR_MIN_STACK_SIZE
	.align		4
.L_28:
        /*003c*/ 	.byte	0x04, 0x12
        /*003e*/ 	.short	(.L_30 - .L_29)
	.align		4
.L_29:
        /*0040*/ 	.word	index@(_ZN7cutlass13device_kernelINS_4gemm6kernel13GemmUniversalIN4cute5tupleIJiiiiEEENS1_10collective13CollectiveMmaINS1_35MainloopSm100TmaUmmaWarpSpecializedILi5ELi2ELi4ENS5_IJNS4_1CILi2EEENSA_ILi1EEESC_EEEEENS5_IJNSA_ILi128EEENSA_ILi192EEENSA_ILi256EEEEEENS_12float_e4m3_tENS5_IJlSC_lEEESJ_SK_NS4_8TiledMMAINS4_8MMA_AtomIJNS4_10MMA_TraitsINS4_25SM100_MMA_F8F6F4_2x1SM_SSEJSJ_SJ_fSF_SG_NS4_17integral_constantINS4_4UMMA5MajorELSR_0EEESS_NSP_INSQ_7ScaleInELST_0EEESU_EEEEEENS4_6LayoutINS5_IJSC_SC_SC_EEENS5_IJNSA_ILi0EEESZ_SZ_EEEEENS5_IJNS4_10UnderscoreES12_S12_EEEEENS4_18SM100_TMA_2SM_LOADENS4_14ComposedLayoutINS4_7SwizzleILi3ELi4ELi3EEENS4_18smem_ptr_flag_bitsILi8EEENSX_INS5_IJNSA_ILi8EEESF_EEENS5_IJSF_SC_EEEEEEEvNS4_8identityES15_S1F_vS1G_EENS_8epilogue10collective18CollectiveEpilogueINS1I_23Sm100TmaWarpSpecializedILi3ELi2ELi32ELb0ELb0EEEJNS5_IJNSA_ILi64EEESG_SH_EEENS5_IJNSX_IS1N_SC_EENSX_INS5_IJNSA_ILi32EEESB_EEENS5_IJSC_NSA_ILi96EEEEEEEEEEESJ_SK_SJ_SK_NS1I_6fusion15FusionCallbacksIS1M_NS1W_17LinearCombinationISJ_fSJ_fLNS_15FloatRoundStyleE2EEES1O_S1V_JEEENS4_5SM1004TMEM4LOAD26SM100_TMEM_LOAD_32dp32b32xENS4_13SM90_TMA_LOADENS16_INS17_ILi1ELi4ELi3EEES1A_NSX_INS5_IJS1B_S1Q_EEENS5_IJS1Q_SC_EEEEEEENS4_39AutoVectorizingCopyWithAssumedAlignmentILi128EEENS4_14SM90_TMA_STOREES2B_S2D_S2D_EEEvvEEEEvNT_6ParamsE)
        /*0044*/ 	.word	0x00000000
.L_30:


//--------------------- .nv.compat                --------------------------
	.section	.nv.compat,"",@"SHT_CUDA_COMPAT_INFO"
	.align	4
        /*0000*/ 	.byte	0x02, 0x09, 0x01, 0x00, 0x02, 0x02, 0x02, 0x00, 0x02, 0x05, 0x05, 0x00, 0x03, 0x07, 0x01, 0x01
        /*0010*/ 	.byte	0x02, 0x03, 0x01, 0x00, 0x02, 0x06, 0x01, 0x00, 0x04, 0x0b, 0x08, 0x00, 0x09, 0x00, 0x00, 0x00
        /*0020*/ 	.byte	0x00, 0x00, 0x00, 0x00


//--------------------- .nv.info._ZN7cutlass13device_kernelINS_4gemm6kernel13GemmUniversalIN4cute5tupleIJiiiiEEENS1_10collective13CollectiveMmaINS1_35MainloopSm100TmaUmmaWarpSpecializedILi5ELi2ELi4ENS5_IJNS4_1CILi2EEENSA_ILi1EEESC_EEEEENS5_IJNSA_ILi128EEENSA_ILi192EEENSA_ILi256EEEEEENS_12float_e4m3_tENS5_IJlSC_lEEESJ_SK_NS4_8TiledMMAINS4_8MMA_AtomIJNS4_10MMA_TraitsINS4_25SM100_MMA_F8F6F4_2x1SM_SSEJSJ_SJ_fSF_SG_NS4_17integral_constantINS4_4UMMA5MajorELSR_0EEESS_NSP_INSQ_7ScaleInELST_0EEESU_EEEEEENS4_6LayoutINS5_IJSC_SC_SC_EEENS5_IJNSA_ILi0EEESZ_SZ_EEEEENS5_IJNS4_10UnderscoreES12_S12_EEEEENS4_18SM100_TMA_2SM_LOADENS4_14ComposedLayoutINS4_7SwizzleILi3ELi4ELi3EEENS4_18smem_ptr_flag_bitsILi8EEENSX_INS5_IJNSA_ILi8EEESF_EEENS5_IJSF_SC_EEEEEEEvNS4_8identityES15_S1F_vS1G_EENS_8epilogue10collective18CollectiveEpilogueINS1I_23Sm100TmaWarpSpecializedILi3ELi2ELi32ELb0ELb0EEEJNS5_IJNSA_ILi64EEESG_SH_EEENS5_IJNSX_IS1N_SC_EENSX_INS5_IJNSA_ILi32EEESB_EEENS5_IJSC_NSA_ILi96EEEEEEEEEEESJ_SK_SJ_SK_NS1I_6fusion15FusionCallbacksIS1M_NS1W_17LinearCombinationISJ_fSJ_fLNS_15FloatRoundStyleE2EEES1O_S1V_JEEENS4_5SM1004TMEM4LOAD26SM100_TMEM_LOAD_32dp32b32xENS4_13SM90_TMA_LOADENS16_INS17_ILi1ELi4ELi3EEES1A_NSX_INS5_IJS1B_S1Q_EEENS5_IJS1Q_SC_EEEEEEENS4_39AutoVectorizingCopyWithAssumedAlignmentILi128EEENS4_14SM90_TMA_STOREES2B_S2D_S2D_EEEvvEEEEvNT_6ParamsE --------------------------
	.section	.nv.info._ZN7cutlass13device_kernelINS_4gemm6kernel13GemmUniversalIN4cute5tupleIJiiiiEEENS1_10collective13CollectiveMmaINS1_35MainloopSm100TmaUmmaWarpSpecializedILi5ELi2ELi4ENS5_IJNS4_1CILi2EEENSA_ILi1EEESC_EEEEENS5_IJNSA_ILi128EEENSA_ILi192EEENSA_ILi256EEEEEENS_12float_e4m3_tENS5_IJlSC_lEEESJ_SK_NS4_8TiledMMAINS4_8MMA_AtomIJNS4_10MMA_TraitsINS4_25SM100_MMA_F8F6F4_2x1SM_SSEJSJ_SJ_fSF_SG_NS4_17integral_constantINS4_4UMMA5MajorELSR_0EEESS_NSP_INSQ_7ScaleInELST_0EEESU_EEEEEENS4_6LayoutINS5_IJSC_SC_SC_EEENS5_IJNSA_ILi0EEESZ_SZ_EEEEENS5_IJNS4_10UnderscoreES12_S12_EEEEENS4_18SM100_TMA_2SM_LOADENS4_14ComposedLayoutINS4_7SwizzleILi3ELi4ELi3EEENS4_18smem_ptr_flag_bitsILi8EEENSX_INS5_IJNSA_ILi8EEESF_EEENS5_IJSF_SC_EEEEEEEvNS4_8identityES15_S1F_vS1G_EENS_8epilogue10collective18CollectiveEpilogueINS1I_23Sm100TmaWarpSpecializedILi3ELi2ELi32ELb0ELb0EEEJNS5_IJNSA_ILi64EEESG_SH_EEENS5_IJNSX_IS1N_SC_EENSX_INS5_IJNSA_ILi32EEESB_EEENS5_IJSC_NSA_ILi96EEEEEEEEEEESJ_SK_SJ_SK_NS1I_6fusion15FusionCallbacksIS1M_NS1W_17LinearCombinationISJ_fSJ_fLNS_15FloatRoundStyleE2EEES1O_S1V_JEEENS4_5SM1004TMEM4LOAD26SM100_TMEM_LOAD_32dp32b32xENS4_13SM90_TMA_LOADENS16_INS17_ILi1ELi4ELi3EEES1A_NSX_INS5_IJS1B_S1Q_EEENS5_IJS1Q_SC_EEEEEEENS4_39AutoVectorizingCopyWithAssumedAlignmentILi128EEENS4_14SM90_TMA_STOREES2B_S2D_S2D_EEEvvEEEEvNT_6ParamsE,"",@"SHT_CUDA_INFO"
	.sectionflags	@""
	.align	4


	//----- nvinfo : EIATTR_CUDA_API_VERSION
	.align		4
        /*0000*/ 	.byte	0x04, 0x37
        /*0002*/ 	.short	(.L_32 - .L_31)
.L_31:
        /*0004*/ 	.word	0x00000082


	//----- nvinfo : EIATTR_KPARAM_INFO
	.align		4
.L_32:
        /*0008*/ 	.byte	0x04, 0x17
        /*000a*/ 	.short	(.L_34 - .L_33)
.L_33:
        /*000c*/ 	.word	0x00000000
        /*0010*/ 	.short	0x0000
        /*0012*/ 	.short	0x0000
        /*0014*/ 	.byte	0x00, 0xf0, 0x01, 0x20


	//----- nvinfo : EIATTR_AT_ENTRY_FRAGMENTS
	.align		4
.L_34:
        /*0018*/ 	.byte	0x04, 0x4f
        /*001a*/ 	.short	(.L_36 - .L_35)


	//   ....[0]....
.L_35:
        /*001c*/ 	.word	0x00000007


	//----- nvinfo : EIATTR_RESERVED_SMEM_USED
	.align		4
.L_36:
        /*0020*/ 	.byte	0x01, 0x41
	.zero		2


	//----- nvinfo : EIATTR_SPARSE_MMA_MASK
	.align		4
        /*0024*/ 	.byte	0x03, 0x50
        /*0026*/ 	.short	0x0000


	//----- nvinfo : EIATTR_TCGEN05_2CTA_USED
	.align		4
        /*0028*/ 	.byte	0x01, 0x52
	.zero		2


	//----- nvinfo : EIATTR_MAXREG_COUNT
	.align		4
        /*002c*/ 	.byte	0x03, 0x1b
        /*002e*/ 	.short	0x00ff


	//----- nvinfo : EIATTR_NUM_BARRIERS
	.align		4
        /*0030*/ 	.byte	0x02, 0x4c
        /*0032*/ 	.byte	0x07
	.zero		1


	//----- nvinfo : EIATTR_EXTERNS
	.align		4
        /*0034*/ 	.byte	0x04, 0x0f
        /*0036*/ 	.short	(.L_38 - .L_37)


	//   ....[0]....
	.align		4
.L_37:
        /*0038*/ 	.word	index@(__assertfail)


	//----- nvinfo : EIATTR_MERCURY_ISA_VERSION
	.align		4
.L_38:
        /*003c*/ 	.byte	0x03, 0x5f
        /*003e*/ 	.short	0x0101


	//----- nvinfo : EIATTR_INT_WARP_WIDE_INSTR_OFFSETS
	.align		4
        /*0040*/ 	.byte	0x04, 0x31
        /*0042*/ 	.short	(.L_40 - .L_39)


	//   ....[0]....
.L_39:
        /*0044*/ 	.word	0x00000d10


	//   ....[1]....
        /*0048*/ 	.word	0x00000db0


	//   ....[2]....
        /*004c*/ 	.word	0x00002260


	//   ....[3]....
        /*0050*/ 	.word	0x00004380


	//   ....[4]....
        /*0054*/ 	.word	0x000043b0


	//   ....[5]....
        /*0058*/ 	.word	0x00004400


	//   ....[6]....
        /*005c*/ 	.word	0x00004d10


	//   ....[7]....
        /*0060*/ 	.word	0x00004d30


	//   ....[8]....
        /*0064*/ 	.word	0x00004e10


	//   ....[9]....
        /*0068*/ 	.word	0x00004ed0


	//   ....[10]....
        /*006c*/ 	.word	0x00004ef0


	//   ....[11]....
        /*0070*/ 	.word	0x00004ff0


	//   ....[12]....
        /*0074*/ 	.word	0x000051a0


	//   ....[13]....
        /*0078*/ 	.word	0x000051b0


	//   ....[14]....
        /*007c*/ 	.word	0x00005340


	//----- nvinfo : EIATTR_COOP_GROUP_MASK_REGIDS
	.align		4
.L_40:
        /*0080*/ 	.byte	0x04, 0x29
        /*0082*/ 	.short	(.L_42 - .L_41)


	//   ....[0]....
.L_41:
        /*0084*/ 	.word	0xffffffff


	//   ....[1]....
        /*0088*/ 	.word	0xffffffff


	//   ....[2]....
        /*008c*/ 	.word	0xffffffff


	//   ....[3]....
        /*0090*/ 	.word	0xffffffff


	//   ....[4]....
        /*0094*/ 	.word	0xffffffff


	//   ....[5]....
        /*0098*/ 	.word	0xffffffff


	//   ....[6]....
        /*009c*/ 	.word	0xffffffff


	//   ....[7]....
        /*00a0*/ 	.word	0xffffffff


	//   ....[8]....
        /*00a4*/ 	.word	0xffffffff


	//   ....[9]....
        /*00a8*/ 	.word	0xffffffff


	//   ....[10]....
        /*00ac*/ 	.word	0xffffffff


	//   ....[11]....
        /*00b0*/ 	.word	0xffffffff


	//   ....[12]....
        /*00b4*/ 	.word	0xffffffff


	//   ....[13]....
        /*00b8*/ 	.word	0xffffffff


	//----- nvinfo : EIATTR_COOP_GROUP_INSTR_OFFSETS
	.align		4
.L_42:
        /*00bc*/ 	.byte	0x04, 0x28
        /*00be*/ 	.short	(.L_44 - .L_43)


	//   ....[0]....
.L_43:
        /*00c0*/ 	.word	0x000000c0


	//   ....[1]....
        /*00c4*/ 	.word	0x00000500


	//   ....[2]....
        /*00c8*/ 	.word	0x000006a0


	//   ....[3]....
        /*00cc*/ 	.word	0x00000810


	//   ....[4]....
        /*00d0*/ 	.word	0x00000900


	//   ....[5]....
        /*00d4*/ 	.word	0x00000a60


	//   ....[6]....
        /*00d8*/ 	.word	0x00000bf0


	//   ....[7]....
        /*00dc*/ 	.word	0x00000e30


	//   ....[8]....
        /*00e0*/ 	.word	0x00002140


	//   ....[9]....
        /*00e4*/ 	.word	0x00002fb0


	//   ....[10]....
        /*00e8*/ 	.word	0x00003480


	//   ....[11]....
        /*00ec*/ 	.word	0x000034b0


	//   ....[12]....
        /*00f0*/ 	.word	0x000042a0


	//   ....[13]....
        /*00f4*/ 	.word	0x000044a0


	//----- nvinfo : EIATTR_VRC_CTA_INIT_COUNT
	.align		4
.L_44:
        /*00f8*/ 	.byte	0x02, 0x4a
        /*00fa*/ 	.byte	0x80
	.zero		1


	//----- nvinfo : EIATTR_SYSCALL_OFFSETS
	.align		4
        /*00fc*/ 	.byte	0x04, 0x46
        /*00fe*/ 	.short	(.L_46 - .L_45)


	//   ....[0]....
.L_45:
        /*0100*/ 	.word	0x00005db0


	//   ....[1]....
        /*0104*/ 	.word	0x00005ed0


	//   ....[2]....
        /*0108*/ 	.word	0x000066c0


	//   ....[3]....
        /*010c*/ 	.word	0x00007510


	//   ....[4]....
        /*0110*/ 	.word	0x00008350


	//----- nvinfo : EIATTR_MBARRIER_INSTR_OFFSETS
	.align		4
.L_46:
        /*0114*/ 	.byte	0x04, 0x39
        /*0116*/ 	.short	(.L_48 - .L_47)


	//   ....[0]....
.L_47:
        /*0118*/ 	.word	0x000005f0
        /*011c*/ 	.word	0x000000ff
        /*0120*/ 	.word	0x00000000
        /*0124*/ 	.short	0x0100
        /*0126*/ 	.byte	0x05
	.zero		1


	//   ....[1]....
        /*0128*/ 	.word	0x00000600
        /*012c*/ 	.word	0x000000ff
        /*0130*/ 	.word	0x00000028
        /*0134*/ 	.short	0x0100
        /*0136*/ 	.byte	0x05
	.zero		1


	//   ....[2]....
        /*0138*/ 	.word	0x00000610
        /*013c*/ 	.word	0x000000ff
        /*0140*/ 	.word	0x00000008
        /*0144*/ 	.short	0x0100
        /*0146*/ 	.byte	0x05
	.zero		1


	//   ....[3]....
        /*0148*/ 	.word	0x00000620
        /*014c*/ 	.word	0x000000ff
        /*0150*/ 	.word	0x00000030
        /*0154*/ 	.short	0x0100
        /*0156*/ 	.byte	0x05
	.zero		1


	//   ....[4]....
        /*0158*/ 	.word	0x00000630
        /*015c*/ 	.word	0x000000ff
        /*0160*/ 	.word	0x00000010
        /*0164*/ 	.short	0x0100
        /*0166*/ 	.byte	0x05
	.zero		1


	//   ....[5]....
        /*0168*/ 	.word	0x00000640
        /*016c*/ 	.word	0x000000ff
        /*0170*/ 	.word	0x00000038
        /*0174*/ 	.short	0x0100
        /*0176*/ 	.byte	0x05
	.zero		1


	//   ....[6]....
        /*0178*/ 	.word	0x00000650
        /*017c*/ 	.word	0x000000ff
        /*0180*/ 	.word	0x00000018
        /*0184*/ 	.short	0x0100
        /*0186*/ 	.byte	0x05
	.zero		1


	//   ....[7]....
        /*0188*/ 	.word	0x00000660
        /*018c*/ 	.word	0x000000ff
        /*0190*/ 	.word	0x00000040
        /*0194*/ 	.short	0x0100
        /*0196*/ 	.byte	0x05
	.zero		1


	//   ....[8]....
        /*0198*/ 	.word	0x00000670
        /*019c*/ 	.word	0x000000ff
        /*01a0*/ 	.word	0x00000020
        /*01a4*/ 	.short	0x0100
        /*01a6*/ 	.byte	0x05
	.zero		1


	//   ....[9]....
        /*01a8*/ 	.word	0x00000680
        /*01ac*/ 	.word	0x000000ff
        /*01b0*/ 	.word	0x00000048
        /*01b4*/ 	.short	0x0100
        /*01b6*/ 	.byte	0x05
	.zero		1


	//   ....[10]....
        /*01b8*/ 	.word	0x000007a0
        /*01bc*/ 	.word	0x000000ff
        /*01c0*/ 	.word	0x00000050
        /*01c4*/ 	.short	0x0100
        /*01c6*/ 	.byte	0x06
	.zero		1


	//   ....[11]....
        /*01c8*/ 	.word	0x000007b0
        /*01cc*/ 	.word	0x000000ff
        /*01d0*/ 	.word	0x00000068
        /*01d4*/ 	.short	0x0100
        /*01d6*/ 	.byte	0x06
	.zero		1


	//   ....[12]....
        /*01d8*/ 	.word	0x000007c0
        /*01dc*/ 	.word	0x000000ff
        /*01e0*/ 	.word	0x00000058
        /*01e4*/ 	.short	0x0100
        /*01e6*/ 	.byte	0x06
	.zero		1


	//   ....[13]....
        /*01e8*/ 	.word	0x000007d0
        /*01ec*/ 	.word	0x000000ff
        /*01f0*/ 	.word	0x00000070
        /*01f4*/ 	.short	0x0100
        /*01f6*/ 	.byte	0x06
	.zero		1


	//   ....[14]....
        /*01f8*/ 	.word	0x000007e0
        /*01fc*/ 	.word	0x000000ff
        /*0200*/ 	.word	0x00000060
        /*0204*/ 	.short	0x0100
        /*0206*/ 	.byte	0x06
	.zero		1


	//   ....[15]....
        /*0208*/ 	.word	0x000007f0
        /*020c*/ 	.word	0x000000ff
        /*0210*/ 	.word	0x00000078
        /*0214*/ 	.short	0x0100
        /*0216*/ 	.byte	0x06
	.zero		1


	//   ....[16]....
        /*0218*/ 	.word	0x000008d0
        /*021c*/ 	.word	0x000000ff
        /*0220*/ 	.word	0x00000080
        /*0224*/ 	.short	0x0100
        /*0226*/ 	.byte	0x05
	.zero		1


	//   ....[17]....
        /*0228*/ 	.word	0x000008e0
        /*022c*/ 	.word	0x000000ff
        /*0230*/ 	.word	0x00000088
        /*0234*/ 	.short	0x0100
        /*0236*/ 	.byte	0x05
	.zero		1


	//   ....[18]....
        /*0238*/ 	.word	0x00000a10
        /*023c*/ 	.word	0x000000ff
        /*0240*/ 	.word	0x00000090
        /*0244*/ 	.short	0x0100
        /*0246*/ 	.byte	0x05
	.zero		1


	//   ....[19]....
        /*0248*/ 	.word	0x00000a20
        /*024c*/ 	.word	0x000000ff
        /*0250*/ 	.word	0x000000a0
        /*0254*/ 	.short	0x0100
        /*0256*/ 	.byte	0x05
	.zero		1


	//   ....[20]....
        /*0258*/ 	.word	0x00000a30
        /*025c*/ 	.word	0x000000ff
        /*0260*/ 	.word	0x00000098
        /*0264*/ 	.short	0x0100
        /*0266*/ 	.byte	0x05
	.zero		1


	//   ....[21]....
        /*0268*/ 	.word	0x00000a40
        /*026c*/ 	.word	0x000000ff
        /*0270*/ 	.word	0x000000a8
        /*0274*/ 	.short	0x0100
        /*0276*/ 	.byte	0x05
	.zero		1


	//   ....[22]....
        /*0278*/ 	.word	0x00000b60
        /*027c*/ 	.word	0x000000ff
        /*0280*/ 	.word	0x000000b0
        /*0284*/ 	.short	0x0100
        /*0286*/ 	.byte	0x06
	.zero		1


	//   ....[23]....
        /*0288*/ 	.word	0x00000b70
        /*028c*/ 	.word	0x000000ff
        /*0290*/ 	.word	0x000000d0
        /*0294*/ 	.short	0x0100
        /*0296*/ 	.byte	0x06
	.zero		1


	//   ....[24]....
        /*0298*/ 	.word	0x00000b80
        /*029c*/ 	.word	0x000000ff
        /*02a0*/ 	.word	0x000000b8
        /*02a4*/ 	.short	0x0100
        /*02a6*/ 	.byte	0x06
	.zero		1


	//   ....[25]....
        /*02a8*/ 	.word	0x00000b90
        /*02ac*/ 	.word	0x000000ff
        /*02b0*/ 	.word	0x000000d8
        /*02b4*/ 	.short	0x0100
        /*02b6*/ 	.byte	0x06
	.zero		1


	//   ....[26]....
        /*02b8*/ 	.word	0x00000ba0
        /*02bc*/ 	.word	0x000000ff
        /*02c0*/ 	.word	0x000000c0
        /*02c4*/ 	.short	0x0100
        /*02c6*/ 	.byte	0x06
	.zero		1


	//   ....[27]....
        /*02c8*/ 	.word	0x00000bb0
        /*02cc*/ 	.word	0x000000ff
        /*02d0*/ 	.word	0x000000e0
        /*02d4*/ 	.short	0x0100
        /*02d6*/ 	.byte	0x06
	.zero		1


	//   ....[28]....
        /*02d8*/ 	.word	0x00000bc0
        /*02dc*/ 	.word	0x000000ff
        /*02e0*/ 	.word	0x000000c8
        /*02e4*/ 	.short	0x0100
        /*02e6*/ 	.byte	0x06
	.zero		1


	//   ....[29]....
        /*02e8*/ 	.word	0x00000bd0
        /*02ec*/ 	.word	0x000000ff
        /*02f0*/ 	.word	0x000000e8
        /*02f4*/ 	.short	0x0100
        /*02f6*/ 	.byte	0x06
	.zero		1


	//   ....[30]....
        /*02f8*/ 	.word	0x00000cc0
        /*02fc*/ 	.word	0x000000ff
        /*0300*/ 	.word	0x000000f0
        /*0304*/ 	.short	0x0100
        /*0306*/ 	.byte	0x05
	.zero		1


	//   ....[31]....
        /*0308*/ 	.word	0x00000cd0
        /*030c*/ 	.word	0x000000ff
        /*0310*/ 	.word	0x00000100
        /*0314*/ 	.short	0x0100
        /*0316*/ 	.byte	0x05
	.zero		1


	//   ....[32]....
        /*0318*/ 	.word	0x00000ce0
        /*031c*/ 	.word	0x000000ff
        /*0320*/ 	.word	0x000000f8
        /*0324*/ 	.short	0x0100
        /*0326*/ 	.byte	0x05
	.zero		1


	//   ....[33]....
        /*0328*/ 	.word	0x00000cf0
        /*032c*/ 	.word	0x000000ff
        /*0330*/ 	.word	0x00000108
        /*0334*/ 	.short	0x0100
        /*0336*/ 	.byte	0x05
	.zero		1


	//   ....[34]....
        /*0338*/ 	.word	0x00000de0
        /*033c*/ 	.word	0x000000ff
        /*0340*/ 	.word	0x00000110
        /*0344*/ 	.short	0x0100
        /*0346*/ 	.byte	0x04
	.zero		1


	//   ....[35]....
        /*0348*/ 	.word	0x000017e0
        /*034c*/ 	.word	0x00000002
        /*0350*/ 	.word	0x00000100
        /*0354*/ 	.short	0x010a
        /*0356*/ 	.byte	0xff
	.zero		1


	//   ....[36]....
        /*0358*/ 	.word	0x00001810
        /*035c*/ 	.word	0x00000002
        /*0360*/ 	.word	0x000000f0
        /*0364*/ 	.short	0x0101
        /*0366*/ 	.byte	0xff
	.zero		1


	//   ....[37]....
        /*0368*/ 	.word	0x000018f0
        /*036c*/ 	.word	0x000000ff
        /*0370*/ 	.word	0x00000028
        /*0374*/ 	.short	0x010a
        /*0376*/ 	.byte	0x05
	.zero		1


	//   ....[38]....
        /*0378*/ 	.word	0x000019e0
        /*037c*/ 	.word	0x000000ff
        /*0380*/ 	.word	0x00000028
        /*0384*/ 	.short	0x010a
        /*0386*/ 	.byte	0x21
	.zero		1


	//   ....[39]....
        /*0388*/ 	.word	0x00001b90
        /*038c*/ 	.word	0x000000ff
        /*0390*/ 	.word	0x00000028
        /*0394*/ 	.short	0x010a
        /*0396*/ 	.byte	0x08
	.zero		1


	//   ....[40]....
        /*0398*/ 	.word	0x00001d50
        /*039c*/ 	.word	0x000000ff
        /*03a0*/ 	.word	0x00000088
        /*03a4*/ 	.short	0x0101
        /*03a6*/ 	.byte	0x04
	.zero		1


	//   ....[41]....
        /*03a8*/ 	.word	0x00001d70
        /*03ac*/ 	.word	0x000000ff
        /*03b0*/ 	.word	0x00000028
        /*03b4*/ 	.short	0x010a
        /*03b6*/ 	.byte	0x05
	.zero		1


	//   ....[42]....
        /*03b8*/ 	.word	0x00001df0
        /*03bc*/ 	.word	0x000000ff
        /*03c0*/ 	.word	0x00000028
        /*03c4*/ 	.short	0x010a
        /*03c6*/ 	.byte	0x21
	.zero		1


	//   ....[43]....
        /*03c8*/ 	.word	0x00001f80
        /*03cc*/ 	.word	0x000000ff
        /*03d0*/ 	.word	0x00000028
        /*03d4*/ 	.short	0x010a
        /*03d6*/ 	.byte	0x08
	.zero		1


	//   ....[44]....
        /*03d8*/ 	.word	0x00002170
        /*03dc*/ 	.word	0x00000002
        /*03e0*/ 	.word	0x00000090
        /*03e4*/ 	.short	0x010a
        /*03e6*/ 	.byte	0xff
	.zero		1


	//   ....[45]....
        /*03e8*/ 	.word	0x00002230
        /*03ec*/ 	.word	0x00000002
        /*03f0*/ 	.word	0x00000000
        /*03f4*/ 	.short	0x0101
        /*03f6*/ 	.byte	0xff
	.zero		1


	//   ....[46]....
        /*03f8*/ 	.word	0x00002790
        /*03fc*/ 	.word	0x000000ff
        /*0400*/ 	.word	0x00000000
        /*0404*/ 	.short	0x010a
        /*0406*/ 	.byte	0x05
	.zero		1


	//   ....[47]....
        /*0408*/ 	.word	0x00002820
        /*040c*/ 	.word	0x000000ff
        /*0410*/ 	.word	0x00000000
        /*0414*/ 	.short	0x010a
        /*0416*/ 	.byte	0x05
	.zero		1


	//   ....[48]....
        /*0418*/ 	.word	0x000028b0
        /*041c*/ 	.word	0x000000ff
        /*0420*/ 	.word	0x00000000
        /*0424*/ 	.short	0x010a
        /*0426*/ 	.byte	0x05
	.zero		1


	//   ....[49]....
        /*0428*/ 	.word	0x00002940
        /*042c*/ 	.word	0x000000ff
        /*0430*/ 	.word	0x00000000
        /*0434*/ 	.short	0x010a
        /*0436*/ 	.byte	0x05
	.zero		1


	//   ....[50]....
        /*0438*/ 	.word	0x000029e0
        /*043c*/ 	.word	0x00000000
        /*0440*/ 	.word	0x00000000
        /*0444*/ 	.short	0x010a
        /*0446*/ 	.byte	0xff
	.zero		1


	//   ....[51]....
        /*0448*/ 	.word	0x00002b10
        /*044c*/ 	.word	0x00000000
        /*0450*/ 	.word	0x000000f0
        /*0454*/ 	.short	0x010a
        /*0456*/ 	.byte	0xff
	.zero		1


	//   ....[52]....
        /*0458*/ 	.word	0x00002b80
        /*045c*/ 	.word	0x00000000
        /*0460*/ 	.word	0x00000000
        /*0464*/ 	.short	0x0101
        /*0466*/ 	.byte	0xff
	.zero		1


	//   ....[53]....
        /*0468*/ 	.word	0x00002ba0
        /*046c*/ 	.word	0x000000ff
        /*0470*/ 	.word	0x000000a0
        /*0474*/ 	.short	0x010a
        /*0476*/ 	.byte	0x05
	.zero		1


	//   ....[54]....
        /*0478*/ 	.word	0x00002cc0
        /*047c*/ 	.word	0x00000000
        /*0480*/ 	.word	0x00000090
        /*0484*/ 	.short	0x010a
        /*0486*/ 	.byte	0xff
	.zero		1


	//   ....[55]....
        /*0488*/ 	.word	0x00002dc0
        /*048c*/ 	.word	0x00000000
        /*0490*/ 	.word	0x00000000
        /*0494*/ 	.short	0x0101
        /*0496*/ 	.byte	0xff
	.zero		1


	//   ....[56]....
        /*0498*/ 	.word	0x00002e50
        /*049c*/ 	.word	0x000000ff
        /*04a0*/ 	.word	0x000000a0
        /*04a4*/ 	.short	0x0106
        /*04a6*/ 	.byte	0x05
	.zero		1


	//   ....[57]....
        /*04a8*/ 	.word	0x00002e70
        /*04ac*/ 	.word	0x000000ff
        /*04b0*/ 	.word	0x000000a0
        /*04b4*/ 	.short	0x010a
        /*04b6*/ 	.byte	0x05
	.zero		1


	//   ....[58]....
        /*04b8*/ 	.word	0x00002f00
        /*04bc*/ 	.word	0x000000ff
        /*04c0*/ 	.word	0x000000a0
        /*04c4*/ 	.short	0x0106
        /*04c6*/ 	.byte	0x04
	.zero		1


	//   ....[59]....
        /*04c8*/ 	.word	0x00002f40
        /*04cc*/ 	.word	0x00000000
        /*04d0*/ 	.word	0x000000a0
        /*04d4*/ 	.short	0x010a
        /*04d6*/ 	.byte	0xff
	.zero		1


	//   ....[60]....
        /*04d8*/ 	.word	0x00003180
        /*04dc*/ 	.word	0x000000ff
        /*04e0*/ 	.word	0x00000008
        /*04e4*/ 	.short	0x010a
        /*04e6*/ 	.byte	0x04
	.zero		1


	//   ....[61]....
        /*04e8*/ 	.word	0x000031a0
        /*04ec*/ 	.word	0x000000ff
        /*04f0*/ 	.word	0x00000008
        /*04f4*/ 	.short	0x010a
        /*04f6*/ 	.byte	0x04
	.zero		1


	//   ....[62]....
        /*04f8*/ 	.word	0x00003330
        /*04fc*/ 	.word	0x000000ff
        /*0500*/ 	.word	0x00000008
        /*0504*/ 	.short	0x010a
        /*0506*/ 	.byte	0x04
	.zero		1


	//   ....[63]....
        /*0508*/ 	.word	0x00003350
        /*050c*/ 	.word	0x000000ff
        /*0510*/ 	.word	0x00000008
        /*0514*/ 	.short	0x010a
        /*0516*/ 	.byte	0x04
	.zero		1


	//   ....[64]....
        /*0518*/ 	.word	0x00003410
        /*051c*/ 	.word	0x000000ff
        /*0520*/ 	.word	0x00000000
        /*0524*/ 	.short	0x0101
        /*0526*/ 	.byte	0x05
	.zero		1


	//   ....[65]....
        /*0528*/ 	.word	0x000037d0
        /*052c*/ 	.word	0x00000000
        /*0530*/ 	.word	0x00000090
        /*0534*/ 	.short	0x010a
        /*0536*/ 	.byte	0xff
	.zero		1


	//   ....[66]....
        /*0538*/ 	.word	0x00003890
        /*053c*/ 	.word	0x00000000
        /*0540*/ 	.word	0x00000000
        /*0544*/ 	.short	0x0101
        /*0546*/ 	.byte	0xff
	.zero		1


	//   ....[67]....
        /*0548*/ 	.word	0x00003950
        /*054c*/ 	.word	0x000000ff
        /*0550*/ 	.word	0x00000000
        /*0554*/ 	.short	0x010a
        /*0556*/ 	.byte	0x05
	.zero		1


	//   ....[68]....
        /*0558*/ 	.word	0x00003960
        /*055c*/ 	.word	0x000000ff
        /*0560*/ 	.word	0x000000d0
        /*0564*/ 	.short	0x010a
        /*0566*/ 	.byte	0x13
	.zero		1


	//   ....[69]....
        /*0568*/ 	.word	0x00003a10
        /*056c*/ 	.word	0x000000ff
        /*0570*/ 	.word	0x00000000
        /*0574*/ 	.short	0x010a
        /*0576*/ 	.byte	0x1a
	.zero		1


	//   ....[70]....
        /*0578*/ 	.word	0x00003b40
        /*057c*/ 	.word	0x000000ff
        /*0580*/ 	.word	0x00000000
        /*0584*/ 	.short	0x010a
        /*0586*/ 	.byte	0x1b
	.zero		1


	//   ....[71]....
        /*0588*/ 	.word	0x00003f80
        /*058c*/ 	.word	0x000000ff
        /*0590*/ 	.word	0x00000000
        /*0594*/ 	.short	0x010a
        /*0596*/ 	.byte	0x06
	.zero		1


	//   ....[72]....
        /*0598*/ 	.word	0x00004010
        /*059c*/ 	.word	0x000000ff
        /*05a0*/ 	.word	0x00000000
        /*05a4*/ 	.short	0x010a
        /*05a6*/ 	.byte	0x06
	.zero		1


	//   ....[73]....
        /*05a8*/ 	.word	0x000040a0
        /*05ac*/ 	.word	0x000000ff
        /*05b0*/ 	.word	0x00000000
        /*05b4*/ 	.short	0x010a
        /*05b6*/ 	.byte	0x06
	.zero		1


	//   ....[74]....
        /*05b8*/ 	.word	0x00004140
        /*05bc*/ 	.word	0x00000000
        /*05c0*/ 	.word	0x00000000
        /*05c4*/ 	.short	0x010a
        /*05c6*/ 	.byte	0xff
	.zero		1


	//   ....[75]....
        /*05c8*/ 	.word	0x00004180
        /*05cc*/ 	.word	0x00000000
        /*05d0*/ 	.word	0x00000000
        /*05d4*/ 	.short	0x010a
        /*05d6*/ 	.byte	0xff
	.zero		1


	//   ....[76]....
        /*05d8*/ 	.word	0x000041f0
        /*05dc*/ 	.word	0x000000ff
        /*05e0*/ 	.word	0x00000000
        /*05e4*/ 	.short	0x0101
        /*05e6*/ 	.byte	0x05
	.zero		1


	//   ....[77]....
        /*05e8*/ 	.word	0x00004230
        /*05ec*/ 	.word	0x000000ff
        /*05f0*/ 	.word	0x00000110
        /*05f4*/ 	.short	0x010a
        /*05f6*/ 	.byte	0x0b
	.zero		1


	//   ....[78]....
        /*05f8*/ 	.word	0x00004290
        /*05fc*/ 	.word	0x000000ff
        /*0600*/ 	.word	0x00000000
        /*0604*/ 	.short	0x0101
        /*0606*/ 	.byte	0x05
	.zero		1


	//   ....[79]....
        /*0608*/ 	.word	0x000046c0
        /*060c*/ 	.word	0x00000000
        /*0610*/ 	.word	0x00000090
        /*0614*/ 	.short	0x010a
        /*0616*/ 	.byte	0xff
	.zero		1


	//   ....[80]....
        /*0618*/ 	.word	0x00004780
        /*061c*/ 	.word	0x00000000
        /*0620*/ 	.word	0x00000000
        /*0624*/ 	.short	0x0101
        /*0626*/ 	.byte	0xff
	.zero		1


	//   ....[81]....
        /*0628*/ 	.word	0x00004aa0
        /*062c*/ 	.word	0x000000ff
        /*0630*/ 	.word	0x00000088
        /*0634*/ 	.short	0x010a
        /*0636*/ 	.byte	0x06
	.zero		1


	//   ....[82]....
        /*0638*/ 	.word	0x00004c90
        /*063c*/ 	.word	0x000000ff
        /*0640*/ 	.word	0x00000068
        /*0644*/ 	.short	0x010a
        /*0646*/ 	.byte	0x06
	.zero		1


	//   ....[83]....
        /*0648*/ 	.word	0x00004e70
        /*064c*/ 	.word	0x000000ff
        /*0650*/ 	.word	0x00000050
        /*0654*/ 	.short	0x010b
        /*0656*/ 	.byte	0x06
	.zero		1


	//   ....[84]....
        /*0658*/ 	.word	0x00004e80
        /*065c*/ 	.word	0x000000ff
        /*0660*/ 	.word	0x00000000
        /*0664*/ 	.short	0x0101
        /*0666*/ 	.byte	0x0d
	.zero		1


	//   ....[85]....
        /*0668*/ 	.word	0x00004e90
        /*066c*/ 	.word	0x000000ff
        /*0670*/ 	.word	0x00000070
        /*0674*/ 	.short	0x010a
        /*0676*/ 	.byte	0x06
	.zero		1


	//   ....[86]....
        /*0678*/ 	.word	0x00005080
        /*067c*/ 	.word	0x000000ff
        /*0680*/ 	.word	0x00000058
        /*0684*/ 	.short	0x010b
        /*0686*/ 	.byte	0x06
	.zero		1


	//   ....[87]....
        /*0688*/ 	.word	0x000050f0
        /*068c*/ 	.word	0x000000ff
        /*0690*/ 	.word	0x00000000
        /*0694*/ 	.short	0x0101
        /*0696*/ 	.byte	0x0d
	.zero		1


	//   ....[88]....
        /*0698*/ 	.word	0x00005100
        /*069c*/ 	.word	0x000000ff
        /*06a0*/ 	.word	0x00000078
        /*06a4*/ 	.short	0x010a
        /*06a6*/ 	.byte	0x06
	.zero		1


	//   ....[89]....
        /*06a8*/ 	.word	0x000053a0
        /*06ac*/ 	.word	0x000000ff
        /*06b0*/ 	.word	0x00000060
        /*06b4*/ 	.short	0x010b
        /*06b6*/ 	.byte	0x06
	.zero		1


	//   ....[90]....
        /*06b8*/ 	.word	0x000053c0
        /*06bc*/ 	.word	0x000000ff
        /*06c0*/ 	.word	0x00000000
        /*06c4*/ 	.short	0x0101
        /*06c6*/ 	.byte	0x07
	.zero		1


	//   ....[91]....
        /*06c8*/ 	.word	0x000053f0
        /*06cc*/ 	.word	0x000000ff
        /*06d0*/ 	.word	0x00000068
        /*06d4*/ 	.short	0x010a
        /*06d6*/ 	.byte	0x06
	.zero		1


	//   ....[92]....
        /*06d8*/ 	.word	0x00005410
        /*06dc*/ 	.word	0x000000ff
        /*06e0*/ 	.word	0x00000070
        /*06e4*/ 	.short	0x010a
        /*06e6*/ 	.byte	0x06
	.zero		1


	//   ....[93]....
        /*06e8*/ 	.word	0x00005450
        /*06ec*/ 	.word	0x00000000
        /*06f0*/ 	.word	0x00000078
        /*06f4*/ 	.short	0x010a
        /*06f6*/ 	.byte	0xff
	.zero		1


	//   ....[94]....
        /*06f8*/ 	.word	0x00005780
        /*06fc*/ 	.word	0x00000000
        /*0700*/ 	.word	0x00000090
        /*0704*/ 	.short	0x010a
        /*0706*/ 	.byte	0xff
	.zero		1


	//   ....[95]....
        /*0708*/ 	.word	0x00005890
        /*070c*/ 	.word	0x00000000
        /*0710*/ 	.word	0x00000000
        /*0714*/ 	.short	0x0101
        /*0716*/ 	.byte	0xff
	.zero		1


	//   ....[96]....
        /*0718*/ 	.word	0x00006250
        /*071c*/ 	.word	0x00000003
        /*0720*/ 	.word	0x00000050
        /*0724*/ 	.short	0x010a
        /*0726*/ 	.byte	0xff
	.zero		1


	//   ....[97]....
        /*0728*/ 	.word	0x00006260
        /*072c*/ 	.word	0x00000070
        /*0730*/ 	.word	0x000000b0
        /*0734*/ 	.short	0x010a
        /*0736*/ 	.byte	0xff
	.zero		1


	//   ....[98]....
        /*0738*/ 	.word	0x00006400
        /*073c*/ 	.word	0x00000003
        /*0740*/ 	.word	0x00000050
        /*0744*/ 	.short	0x010a
        /*0746*/ 	.byte	0xff
	.zero		1


	//   ....[99]....
        /*0748*/ 	.word	0x00006520
        /*074c*/ 	.word	0x00000000
        /*0750*/ 	.word	0x00000000
        /*0754*/ 	.short	0x0101
        /*0756*/ 	.byte	0xff
	.zero		1


	//   ....[100]....
        /*0758*/ 	.word	0x000065a0
        /*075c*/ 	.word	0x00000070
        /*0760*/ 	.word	0x000000b0
        /*0764*/ 	.short	0x010a
        /*0766*/ 	.byte	0xff
	.zero		1


	//   ....[101]....
        /*0768*/ 	.word	0x000071b0
        /*076c*/ 	.word	0x00000003
        /*0770*/ 	.word	0x00000050
        /*0774*/ 	.short	0x010a
        /*0776*/ 	.byte	0xff
	.zero		1


	//   ....[102]....
        /*0778*/ 	.word	0x00007270
        /*077c*/ 	.word	0x00000003
        /*0780*/ 	.word	0x00000050
        /*0784*/ 	.short	0x010a
        /*0786*/ 	.byte	0xff
	.zero		1


	//   ....[103]....
        /*0788*/ 	.word	0x00007390
        /*078c*/ 	.word	0x00000000
        /*0790*/ 	.word	0x00000000
        /*0794*/ 	.short	0x0101
        /*0796*/ 	.byte	0xff
	.zero		1


	//   ....[104]....
        /*0798*/ 	.word	0x00007ff0
        /*079c*/ 	.word	0x00000002
        /*07a0*/ 	.word	0x00000050
        /*07a4*/ 	.short	0x010a
        /*07a6*/ 	.byte	0xff
	.zero		1


	//   ....[105]....
        /*07a8*/ 	.word	0x000080b0
        /*07ac*/ 	.word	0x00000002
        /*07b0*/ 	.word	0x00000050
        /*07b4*/ 	.short	0x010a
        /*07b6*/ 	.byte	0xff
	.zero		1


	//   ....[106]....
        /*07b8*/ 	.word	0x000081d0
        /*07bc*/ 	.word	0x00000000
        /*07c0*/ 	.word	0x00000000
        /*07c4*/ 	.short	0x0101
        /*07c6*/ 	.byte	0xff
	.zero		1


	//   ....[107]....
        /*07c8*/ 	.word	0x00008510
        /*07cc*/ 	.word	0x00000070
        /*07d0*/ 	.word	0x00000000
        /*07d4*/ 	.short	0x0101
        /*07d6*/ 	.byte	0xff
	.zero		1


	//   ....[108]....
        /*07d8*/ 	.word	0x00008f30
        /*07dc*/ 	.word	0x00000002
        /*07e0*/ 	.word	0x00000100
        /*07e4*/ 	.short	0x010a
        /*07e6*/ 	.byte	0xff
	.zero		1


	//   ....[109]....
        /*07e8*/ 	.word	0x00008f90
        /*07ec*/ 	.word	0x00000002
        /*07f0*/ 	.word	0x00000028
        /*07f4*/ 	.short	0x010a
        /*07f6*/ 	.byte	0xff
	.zero		1


	//   ....[110]....
        /*07f8*/ 	.word	0x00008ff0
        /*07fc*/ 	.word	0x00000002
        /*0800*/ 	.word	0x00000028
        /*0804*/ 	.short	0x010a
        /*0806*/ 	.byte	0xff
	.zero		1


	//   ....[111]....
        /*0808*/ 	.word	0x00009040
        /*080c*/ 	.word	0x00000002
        /*0810*/ 	.word	0x00000090
        /*0814*/ 	.short	0x010a
        /*0816*/ 	.byte	0xff
	.zero		1


	//   ....[112]....
        /*0818*/ 	.word	0x000090a0
        /*081c*/ 	.word	0x00000000
        /*0820*/ 	.word	0x00000000
        /*0824*/ 	.short	0x010a
        /*0826*/ 	.byte	0xff
	.zero		1


	//   ....[113]....
        /*0828*/ 	.word	0x00009100
        /*082c*/ 	.word	0x00000000
        /*0830*/ 	.word	0x00000000
        /*0834*/ 	.short	0x010a
        /*0836*/ 	.byte	0xff
	.zero		1


	//   ....[114]....
        /*0838*/ 	.word	0x00009160
        /*083c*/ 	.word	0x00000000
        /*0840*/ 	.word	0x00000000
        /*0844*/ 	.short	0x010a
        /*0846*/ 	.byte	0xff
	.zero		1


	//   ....[115]....
        /*0848*/ 	.word	0x000091c0
        /*084c*/ 	.word	0x00000000
        /*0850*/ 	.word	0x00000000
        /*0854*/ 	.short	0x010a
        /*0856*/ 	.byte	0xff
	.zero		1


	//   ....[116]....
        /*0858*/ 	.word	0x00009210
        /*085c*/ 	.word	0x00000000
        /*0860*/ 	.word	0x000000f0
        /*0864*/ 	.short	0x010a
        /*0866*/ 	.byte	0xff
	.zero		1


	//   ....[117]....
        /*0868*/ 	.word	0x00009270
        /*086c*/ 	.word	0x00000000
        /*0870*/ 	.word	0x000000a0
        /*0874*/ 	.short	0x010a
        /*0876*/ 	.byte	0xff
	.zero		1


	//   ....[118]....
        /*0878*/ 	.word	0x000092c0
        /*087c*/ 	.word	0x00000000
        /*0880*/ 	.word	0x00000090
        /*0884*/ 	.short	0x010a
        /*0886*/ 	.byte	0xff
	.zero		1


	//   ....[119]....
        /*0888*/ 	.word	0x00009320
        /*088c*/ 	.word	0x00000000
        /*0890*/ 	.word	0x000000a0
        /*0894*/ 	.short	0x010a
        /*0896*/ 	.byte	0xff
	.zero		1


	//   ....[120]....
        /*0898*/ 	.word	0x00009380
        /*089c*/ 	.word	0x00000004
        /*08a0*/ 	.word	0x00000008
        /*08a4*/ 	.short	0x010a
        /*08a6*/ 	.byte	0xff
	.zero		1


	//   ....[121]....
        /*08a8*/ 	.word	0x00009460
        /*08ac*/ 	.word	0x00000002
        /*08b0*/ 	.word	0x00000008
        /*08b4*/ 	.short	0x010a
        /*08b6*/ 	.byte	0xff
	.zero		1


	//   ....[122]....
        /*08b8*/ 	.word	0x000094b0
        /*08bc*/ 	.word	0x00000000
        /*08c0*/ 	.word	0x00000090
        /*08c4*/ 	.short	0x010a
        /*08c6*/ 	.byte	0xff
	.zero		1


	//   ....[123]....
        /*08c8*/ 	.word	0x00009510
        /*08cc*/ 	.word	0x00000000
        /*08d0*/ 	.word	0x000000d0
        /*08d4*/ 	.short	0x010a
        /*08d6*/ 	.byte	0xff
	.zero		1


	//   ....[124]....
        /*08d8*/ 	.word	0x00009570
        /*08dc*/ 	.word	0x00000000
        /*08e0*/ 	.word	0x00000000
        /*08e4*/ 	.short	0x010a
        /*08e6*/ 	.byte	0xff
	.zero		1


	//   ....[125]....
        /*08e8*/ 	.word	0x000095d0
        /*08ec*/ 	.word	0x00000000
        /*08f0*/ 	.word	0x00000000
        /*08f4*/ 	.short	0x010a
        /*08f6*/ 	.byte	0xff
	.zero		1


	//   ....[126]....
        /*08f8*/ 	.word	0x00009630
        /*08fc*/ 	.word	0x00000000
        /*0900*/ 	.word	0x00000000
        /*0904*/ 	.short	0x010a
        /*0906*/ 	.byte	0xff
	.zero		1


	//   ....[127]....
        /*0908*/ 	.word	0x00009690
        /*090c*/ 	.word	0x00000000
        /*0910*/ 	.word	0x00000000
        /*0914*/ 	.short	0x010a
        /*0916*/ 	.byte	0xff
	.zero		1


	//   ....[128]....
        /*0918*/ 	.word	0x000096f0
        /*091c*/ 	.word	0x00000000
        /*0920*/ 	.word	0x00000110
        /*0924*/ 	.short	0x010a
        /*0926*/ 	.byte	0xff
	.zero		1


	//   ....[129]....
        /*0928*/ 	.word	0x00009740
        /*092c*/ 	.word	0x00000000
        /*0930*/ 	.word	0x00000090
        /*0934*/ 	.short	0x010a
        /*0936*/ 	.byte	0xff
	.zero		1


	//   ....[130]....
        /*0938*/ 	.word	0x000097a0
        /*093c*/ 	.word	0x00000000
        /*0940*/ 	.word	0x00000088
        /*0944*/ 	.short	0x010a
        /*0946*/ 	.byte	0xff
	.zero		1


	//   ....[131]....
        /*0948*/ 	.word	0x00009800
        /*094c*/ 	.word	0x00000000
        /*0950*/ 	.word	0x00000068
        /*0954*/ 	.short	0x010a
        /*0956*/ 	.byte	0xff
	.zero		1


	//   ....[132]....
        /*0958*/ 	.word	0x00009860
        /*095c*/ 	.word	0x00000000
        /*0960*/ 	.word	0x00000070
        /*0964*/ 	.short	0x010a
        /*0966*/ 	.byte	0xff
	.zero		1


	//   ....[133]....
        /*0968*/ 	.word	0x000098c0
        /*096c*/ 	.word	0x00000000
        /*0970*/ 	.word	0x00000078
        /*0974*/ 	.short	0x010a
        /*0976*/ 	.byte	0xff
	.zero		1


	//   ....[134]....
        /*0978*/ 	.word	0x00009920
        /*097c*/ 	.word	0x00000000
        /*0980*/ 	.word	0x00000068
        /*0984*/ 	.short	0x010a
        /*0986*/ 	.byte	0xff
	.zero		1


	//   ....[135]....
        /*0988*/ 	.word	0x00009980
        /*098c*/ 	.word	0x00000000
        /*0990*/ 	.word	0x00000070
        /*0994*/ 	.short	0x010a
        /*0996*/ 	.byte	0xff
	.zero		1


	//   ....[136]....
        /*0998*/ 	.word	0x000099d0
        /*099c*/ 	.word	0x00000000
        /*09a0*/ 	.word	0x00000090
        /*09a4*/ 	.short	0x010a
        /*09a6*/ 	.byte	0xff
	.zero		1


	//   ....[137]....
        /*09a8*/ 	.word	0x00009a20
        /*09ac*/ 	.word	0x00000003
        /*09b0*/ 	.word	0x00000050
        /*09b4*/ 	.short	0x010a
        /*09b6*/ 	.byte	0xff
	.zero		1


	//   ....[138]....
        /*09b8*/ 	.word	0x00009a70
        /*09bc*/ 	.word	0x00000070
        /*09c0*/ 	.word	0x000000b0
        /*09c4*/ 	.short	0x010a
        /*09c6*/ 	.byte	0xff
	.zero		1


	//   ....[139]....
        /*09c8*/ 	.word	0x00009ac0
        /*09cc*/ 	.word	0x00000003
        /*09d0*/ 	.word	0x00000050
        /*09d4*/ 	.short	0x010a
        /*09d6*/ 	.byte	0xff
	.zero		1


	//   ....[140]....
        /*09d8*/ 	.word	0x00009b10
        /*09dc*/ 	.word	0x00000002
        /*09e0*/ 	.word	0x00000050
        /*09e4*/ 	.short	0x010a
        /*09e6*/ 	.byte	0xff
	.zero		1


	//----- nvinfo : EIATTR_NUM_MBARRIERS
	.align		4
.L_48:
        /*09e8*/ 	.byte	0x03, 0x38
        /*09ea*/ 	.short	0x0023


	//----- nvinfo : EIATTR_EXIT_INSTR_OFFSETS
	.align		4
        /*09ec*/ 	.byte	0x04, 0x1c
        /*09ee*/ 	.short	(.L_50 - .L_49)


	//   ....[0]....
.L_49:
        /*09f0*/ 	.word	0x00002a10


	//   ....[1]....
        /*09f4*/ 	.word	0x00002f10


	//   ....[2]....
        /*09f8*/ 	.word	0x00002f70


	//   ....[3]....
        /*09fc*/ 	.word	0x000044b0


	//   ....[4]....
        /*0a00*/ 	.word	0x00005480


	//   ....[5]....
        /*0a04*/ 	.word	0x000054c0


	//   ....[6]....
        /*0a08*/ 	.word	0x00008f20


	//----- nvinfo : EIATTR_MAX_THREADS
	.align		4
.L_50:
        /*0a0c*/ 	.byte	0x04, 0x05
        /*0a0e*/ 	.short	(.L_52 - .L_51)
.L_51:
        /*0a10*/ 	.word	0x00000100
        /*0a14*/ 	.word	0x00000001
        /*0a18*/ 	.word	0x00000001


	//----- nvinfo : EIATTR_CRS_STACK_SIZE
	.align		4
.L_52:
        /*0a1c*/ 	.byte	0x04, 0x1e
        /*0a1e*/ 	.short	(.L_54 - .L_53)
.L_53:
        /*0a20*/ 	.word	0x00000000


	//----- nvinfo : EIATTR_CBANK_PARAM_SIZE
	.align		4
.L_54:
        /*0a24*/ 	.byte	0x03, 0x19
        /*0a26*/ 	.short	0x0800


	//----- nvinfo : EIATTR_PARAM_CBANK
	.align		4
        /*0a28*/ 	.byte	0x04, 0x0a
        /*0a2a*/ 	.short	(.L_56 - .L_55)
	.align		4
.L_55:
        /*0a2c*/ 	.word	index@(.nv.constant0._ZN7cutlass13device_kernelINS_4gemm6kernel13GemmUniversalIN4cute5tupleIJiiiiEEENS1_10collective13CollectiveMmaINS1_35MainloopSm100TmaUmmaWarpSpecializedILi5ELi2ELi4ENS5_IJNS4_1CILi2EEENSA_ILi1EEESC_EEEEENS5_IJNSA_ILi128EEENSA_ILi192EEENSA_ILi256EEEEEENS_12float_e4m3_tENS5_IJlSC_lEEESJ_SK_NS4_8TiledMMAINS4_8MMA_AtomIJNS4_10MMA_TraitsINS4_25SM100_MMA_F8F6F4_2x1SM_SSEJSJ_SJ_fSF_SG_NS4_17integral_constantINS4_4UMMA5MajorELSR_0EEESS_NSP_INSQ_7ScaleInELST_0EEESU_EEEEEENS4_6LayoutINS5_IJSC_SC_SC_EEENS5_IJNSA_ILi0EEESZ_SZ_EEEEENS5_IJNS4_10UnderscoreES12_S12_EEEEENS4_18SM100_TMA_2SM_LOADENS4_14ComposedLayoutINS4_7SwizzleILi3ELi4ELi3EEENS4_18smem_ptr_flag_bitsILi8EEENSX_INS5_IJNSA_ILi8EEESF_EEENS5_IJSF_SC_EEEEEEEvNS4_8identityES15_S1F_vS1G_EENS_8epilogue10collective18CollectiveEpilogueINS1I_23Sm100TmaWarpSpecializedILi3ELi2ELi32ELb0ELb0EEEJNS5_IJNSA_ILi64EEESG_SH_EEENS5_IJNSX_IS1N_SC_EENSX_INS5_IJNSA_ILi32EEESB_EEENS5_IJSC_NSA_ILi96EEEEEEEEEEESJ_SK_SJ_SK_NS1I_6fusion15FusionCallbacksIS1M_NS1W_17LinearCombinationISJ_fSJ_fLNS_15FloatRoundStyleE2EEES1O_S1V_JEEENS4_5SM1004TMEM4LOAD26SM100_TMEM_LOAD_32dp32b32xENS4_13SM90_TMA_LOADENS16_INS17_ILi1ELi4ELi3EEES1A_NSX_INS5_IJS1B_S1Q_EEENS5_IJS1Q_SC_EEEEEEENS4_39AutoVectorizingCopyWithAssumedAlignmentILi128EEENS4_14SM90_TMA_STOREES2B_S2D_S2D_EEEvvEEEEvNT_6ParamsE)
        /*0a30*/ 	.short	0x0380
        /*0a32*/ 	.short	0x0800


	//----- nvinfo : EIATTR_SW_WAR
	.align		4
.L_56:
        /*0a34*/ 	.byte	0x04, 0x36
        /*0a36*/ 	.short	(.L_58 - .L_57)
.L_57:
        /*0a38*/ 	.word	0x00000008
.L_58:


//--------------------- .nv.callgraph             --------------------------
	.section	.nv.callgraph,"",@"SHT_CUDA_CALLGRAPH"
	.align	4
	.sectionentsize	8
	.align		4
        /*0000*/ 	.word	0x00000000
	.align		4
        /*0004*/ 	.word	0xffffffff
	.align		4
        /*0008*/ 	.word	index@(_ZN7cutlass13device_kernelINS_4gemm6kernel13GemmUniversalIN4cute5tupleIJiiiiEEENS1_10collective13CollectiveMmaINS1_35MainloopSm100TmaUmmaWarpSpecializedILi5ELi2ELi4ENS5_IJNS4_1CILi2EEENSA_ILi1EEESC_EEEEENS5_IJNSA_ILi128EEENSA_ILi192EEENSA_ILi256EEEEEENS_12float_e4m3_tENS5_IJlSC_lEEESJ_SK_NS4_8TiledMMAINS4_8MMA_AtomIJNS4_10MMA_TraitsINS4_25SM100_MMA_F8F6F4_2x1SM_SSEJSJ_SJ_fSF_SG_NS4_17integral_constantINS4_4UMMA5MajorELSR_0EEESS_NSP_INSQ_7ScaleInELST_0EEESU_EEEEEENS4_6LayoutINS5_IJSC_SC_SC_EEENS5_IJNSA_ILi0EEESZ_SZ_EEEEENS5_IJNS4_10UnderscoreES12_S12_EEEEENS4_18SM100_TMA_2SM_LOADENS4_14ComposedLayoutINS4_7SwizzleILi3ELi4ELi3EEENS4_18smem_ptr_flag_bitsILi8EEENSX_INS5_IJNSA_ILi8EEESF_EEENS5_IJSF_SC_EEEEEEEvNS4_8identityES15_S1F_vS1G_EENS_8epilogue10collective18CollectiveEpilogueINS1I_23Sm100TmaWarpSpecializedILi3ELi2ELi32ELb0ELb0EEEJNS5_IJNSA_ILi64EEESG_SH_EEENS5_IJNSX_IS1N_SC_EENSX_INS5_IJNSA_ILi32EEESB_EEENS5_IJSC_NSA_ILi96EEEEEEEEEEESJ_SK_SJ_SK_NS1I_6fusion15FusionCallbacksIS1M_NS1W_17LinearCombinationISJ_fSJ_fLNS_15FloatRoundStyleE2EEES1O_S1V_JEEENS4_5SM1004TMEM4LOAD26SM100_TMEM_LOAD_32dp32b32xENS4_13SM90_TMA_LOADENS16_INS17_ILi1ELi4ELi3EEES1A_NSX_INS5_IJS1B_S1Q_EEENS5_IJS1Q_SC_EEEEEEENS4_39AutoVectorizingCopyWithAssumedAlignmentILi128EEENS4_14SM90_TMA_STOREES2B_S2D_S2D_EEEvvEEEEvNT_6ParamsE)
	.align		4
        /*000c*/ 	.word	index@(__assertfail)
	.align		4
        /*0010*/ 	.word	0x00000000
	.align		4
        /*0014*/ 	.word	0xfffffffe
	.align		4
        /*0018*/ 	.word	0x00000000
	.align		4
        /*001c*/ 	.word	0xfffffffd
	.align		4
        /*0020*/ 	.word	0x00000000
	.align		4
        /*0024*/ 	.word	0xfffffffc


//--------------------- .nv.constant4             --------------------------
	.section	.nv.constant4,"a",@progbits
	.align	8
	.align		8
.nv.constant4:
        /*0000*/ 	.dword	__assertfail
	.align		8
        /*0008*/ 	.dword	__unnamed_1
	.align		8
        /*0010*/ 	.dword	__unnamed_2
	.align		8
        /*0018*/ 	.dword	__unnamed_3
	.align		8
        /*0020*/ 	.dword	_ZN40_INTERNAL_0da07bef_4_k_cu_b3f83396_234914cuda3std3__45__cpo5beginE
	.align		8
        /*0028*/ 	.dword	_ZN40_INTERNAL_0da07bef_4_k_cu_b3f83396_234914cuda3std3__45__cpo3endE
	.align		8
        /*0030*/ 	.dword	_ZN40_INTERNAL_0da07bef_4_k_cu_b3f83396_234914cuda3std3__45__cpo6cbeginE
	.align		8
        /*0038*/ 	.dword	_ZN40_INTERNAL_0da07bef_4_k_cu_b3f83396_234914cuda3std3__45__cpo4cendE
	.align		8
        /*0040*/ 	.dword	_ZN40_INTERNAL_0da07bef_4_k_cu_b3f83396_234914cuda3std3__442_GLOBAL__N__0da07bef_4_k_cu_b3f83396_234916ignoreE
	.align		8
        /*0048*/ 	.dword	_ZN40_INTERNAL_0da07bef_4_k_cu_b3f83396_234914cuda3std3__419piecewise_constructE
	.align		8
        /*0050*/ 	.dword	_ZN40_INTERNAL_0da07bef_4_k_cu_b3f83396_234914cuda3std3__48in_placeE
	.align		8
        /*0058*/ 	.dword	_ZN40_INTERNAL_0da07bef_4_k_cu_b3f83396_234914cuda3std6ranges3__45__cpo4swapE
	.align		8
        /*0060*/ 	.dword	_ZN40_INTERNAL_0da07bef_4_k_cu_b3f83396_234914cuda3std6ranges3__45__cpo9iter_moveE
	.align		8
        /*0068*/ 	.dword	_ZN40_INTERNAL_0da07bef_4_k_cu_b3f83396_234914cute7productE
	.align		8
        /*0070*/ 	.dword	_ZN40_INTERNAL_0da07bef_4_k_cu_b3f83396_234914cute1_E
	.align		8
        /*0078*/ 	.dword	$str$25
	.align		8
        /*0080*/ 	.dword	$str$26
	.align		8
        /*0088*/ 	.dword	$str$27
	.align		8
        /*0090*/ 	.dword	$str$28


//--------------------- .text._ZN7cutlass13device_kernelINS_4gemm6kernel13GemmUniversalIN4cute5tupleIJiiiiEEENS1_10collective13CollectiveMmaINS1_35MainloopSm100TmaUmmaWarpSpecializedILi5ELi2ELi4ENS5_IJNS4_1CILi2EEENSA_ILi1EEESC_EEEEENS5_IJNSA_ILi128EEENSA_ILi192EEENSA_ILi256EEEEEENS_12float_e4m3_tENS5_IJlSC_lEEESJ_SK_NS4_8TiledMMAINS4_8MMA_AtomIJNS4_10MMA_TraitsINS4_25SM100_MMA_F8F6F4_2x1SM_SSEJSJ_SJ_fSF_SG_NS4_17integral_constantINS4_4UMMA5MajorELSR_0EEESS_NSP_INSQ_7ScaleInELST_0EEESU_EEEEEENS4_6LayoutINS5_IJSC_SC_SC_EEENS5_IJNSA_ILi0EEESZ_SZ_EEEEENS5_IJNS4_10UnderscoreES12_S12_EEEEENS4_18SM100_TMA_2SM_LOADENS4_14ComposedLayoutINS4_7SwizzleILi3ELi4ELi3EEENS4_18smem_ptr_flag_bitsILi8EEENSX_INS5_IJNSA_ILi8EEESF_EEENS5_IJSF_SC_EEEEEEEvNS4_8identityES15_S1F_vS1G_EENS_8epilogue10collective18CollectiveEpilogueINS1I_23Sm100TmaWarpSpecializedILi3ELi2ELi32ELb0ELb0EEEJNS5_IJNSA_ILi64EEESG_SH_EEENS5_IJNSX_IS1N_SC_EENSX_INS5_IJNSA_ILi32EEESB_EEENS5_IJSC_NSA_ILi96EEEEEEEEEEESJ_SK_SJ_SK_NS1I_6fusion15FusionCallbacksIS1M_NS1W_17LinearCombinationISJ_fSJ_fLNS_15FloatRoundStyleE2EEES1O_S1V_JEEENS4_5SM1004TMEM4LOAD26SM100_TMEM_LOAD_32dp32b32xENS4_13SM90_TMA_LOADENS16_INS17_ILi1ELi4ELi3EEES1A_NSX_INS5_IJS1B_S1Q_EEENS5_IJS1Q_SC_EEEEEEENS4_39AutoVectorizingCopyWithAssumedAlignmentILi128EEENS4_14SM90_TMA_STOREES2B_S2D_S2D_EEEvvEEEEvNT_6ParamsE --------------------------
	.section	.text._ZN7cutlass13device_kernelINS_4gemm6kernel13GemmUniversalIN4cute5tupleIJiiiiEEENS1_10collective13CollectiveMmaINS1_35MainloopSm100TmaUmmaWarpSpecializedILi5ELi2ELi4ENS5_IJNS4_1CILi2EEENSA_ILi1EEESC_EEEEENS5_IJNSA_ILi128EEENSA_ILi192EEENSA_ILi256EEEEEENS_12float_e4m3_tENS5_IJlSC_lEEESJ_SK_NS4_8TiledMMAINS4_8MMA_AtomIJNS4_10MMA_TraitsINS4_25SM100_MMA_F8F6F4_2x1SM_SSEJSJ_SJ_fSF_SG_NS4_17integral_constantINS4_4UMMA5MajorELSR_0EEESS_NSP_INSQ_7ScaleInELST_0EEESU_EEEEEENS4_6LayoutINS5_IJSC_SC_SC_EEENS5_IJNSA_ILi0EEESZ_SZ_EEEEENS5_IJNS4_10UnderscoreES12_S12_EEEEENS4_18SM100_TMA_2SM_LOADENS4_14ComposedLayoutINS4_7SwizzleILi3ELi4ELi3EEENS4_18smem_ptr_flag_bitsILi8EEENSX_INS5_IJNSA_ILi8EEESF_EEENS5_IJSF_SC_EEEEEEEvNS4_8identityES15_S1F_vS1G_EENS_8epilogue10collective18CollectiveEpilogueINS1I_23Sm100TmaWarpSpecializedILi3ELi2ELi32ELb0ELb0EEEJNS5_IJNSA_ILi64EEESG_SH_EEENS5_IJNSX_IS1N_SC_EENSX_INS5_IJNSA_ILi32EEESB_EEENS5_IJSC_NSA_ILi96EEEEEEEEEEESJ_SK_SJ_SK_NS1I_6fusion15FusionCallbacksIS1M_NS1W_17LinearCombinationISJ_fSJ_fLNS_15FloatRoundStyleE2EEES1O_S1V_JEEENS4_5SM1004TMEM4LOAD26SM100_TMEM_LOAD_32dp32b32xENS4_13SM90_TMA_LOADENS16_INS17_ILi1ELi4ELi3EEES1A_NSX_INS5_IJS1B_S1Q_EEENS5_IJS1Q_SC_EEEEEEENS4_39AutoVectorizingCopyWithAssumedAlignmentILi128EEENS4_14SM90_TMA_STOREES2B_S2D_S2D_EEEvvEEEEvNT_6ParamsE,"ax",@progbits
	.align	128
.text._ZN7cutlass13device_kernelINS_4gemm6kernel13GemmUniversalIN4cute5tupleIJiiiiEEENS1_10collective13CollectiveMmaINS1_35MainloopSm100TmaUmmaWarpSpecializedILi5ELi2ELi4ENS5_IJNS4_1CILi2EEENSA_ILi1EEESC_EEEEENS5_IJNSA_ILi128EEENSA_ILi192EEENSA_ILi256EEEEEENS_12float_e4m3_tENS5_IJlSC_lEEESJ_SK_NS4_8TiledMMAINS4_8MMA_AtomIJNS4_10MMA_TraitsINS4_25SM100_MMA_F8F6F4_2x1SM_SSEJSJ_SJ_fSF_SG_NS4_17integral_constantINS4_4UMMA5MajorELSR_0EEESS_NSP_INSQ_7ScaleInELST_0EEESU_EEEEEENS4_6LayoutINS5_IJSC_SC_SC_EEENS5_IJNSA_ILi0EEESZ_SZ_EEEEENS5_IJNS4_10UnderscoreES12_S12_EEEEENS4_18SM100_TMA_2SM_LOADENS4_14ComposedLayoutINS4_7SwizzleILi3ELi4ELi3EEENS4_18smem_ptr_flag_bitsILi8EEENSX_INS5_IJNSA_ILi8EEESF_EEENS5_IJSF_SC_EEEEEEEvNS4_8identityES15_S1F_vS1G_EENS_8epilogue10collective18CollectiveEpilogueINS1I_23Sm100TmaWarpSpecializedILi3ELi2ELi32ELb0ELb0EEEJNS5_IJNSA_ILi64EEESG_SH_EEENS5_IJNSX_IS1N_SC_EENSX_INS5_IJNSA_ILi32EEESB_EEENS5_IJSC_NSA_ILi96EEEEEEEEEEESJ_SK_SJ_SK_NS1I_6fusion15FusionCallbacksIS1M_NS1W_17LinearCombinationISJ_fSJ_fLNS_15FloatRoundStyleE2EEES1O_S1V_JEEENS4_5SM1004TMEM4LOAD26SM100_TMEM_LOAD_32dp32b32xENS4_13SM90_TMA_LOADENS16_INS17_ILi1ELi4ELi3EEES1A_NSX_INS5_IJS1B_S1Q_EEENS5_IJS1Q_SC_EEEEEEENS4_39AutoVectorizingCopyWithAssumedAlignmentILi128EEENS4_14SM90_TMA_STOREES2B_S2D_S2D_EEEvvEEEEvNT_6ParamsE:
        .type           _ZN7cutlass13device_kernelINS_4gemm6kernel13GemmUniversalIN4cute5tupleIJiiiiEEENS1_10collective13CollectiveMmaINS1_35MainloopSm100TmaUmmaWarpSpecializedILi5ELi2ELi4ENS5_IJNS4_1CILi2EEENSA_ILi1EEESC_EEEEENS5_IJNSA_ILi128EEENSA_ILi192EEENSA_ILi256EEEEEENS_12float_e4m3_tENS5_IJlSC_lEEESJ_SK_NS4_8TiledMMAINS4_8MMA_AtomIJNS4_10MMA_TraitsINS4_25SM100_MMA_F8F6F4_2x1SM_SSEJSJ_SJ_fSF_SG_NS4_17integral_constantINS4_4UMMA5MajorELSR_0EEESS_NSP_INSQ_7ScaleInELST_0EEESU_EEEEEENS4_6LayoutINS5_IJSC_SC_SC_EEENS5_IJNSA_ILi0EEESZ_SZ_EEEEENS5_IJNS4_10UnderscoreES12_S12_EEEEENS4_18SM100_TMA_2SM_LOADENS4_14ComposedLayoutINS4_7SwizzleILi3ELi4ELi3EEENS4_18smem_ptr_flag_bitsILi8EEENSX_INS5_IJNSA_ILi8EEESF_EEENS5_IJSF_SC_EEEEEEEvNS4_8identityES15_S1F_vS1G_EENS_8epilogue10collective18CollectiveEpilogueINS1I_23Sm100TmaWarpSpecializedILi3ELi2ELi32ELb0ELb0EEEJNS5_IJNSA_ILi64EEESG_SH_EEENS5_IJNSX_IS1N_SC_EENSX_INS5_IJNSA_ILi32EEESB_EEENS5_IJSC_NSA_ILi96EEEEEEEEEEESJ_SK_SJ_SK_NS1I_6fusion15FusionCallbacksIS1M_NS1W_17LinearCombinationISJ_fSJ_fLNS_15FloatRoundStyleE2EEES1O_S1V_JEEENS4_5SM1004TMEM4LOAD26SM100_TMEM_LOAD_32dp32b32xENS4_13SM90_TMA_LOADENS16_INS17_ILi1ELi4ELi3EEES1A_NSX_INS5_IJS1B_S1Q_EEENS5_IJS1Q_SC_EEEEEEENS4_39AutoVectorizingCopyWithAssumedAlignmentILi128EEENS4_14SM90_TMA_STOREES2B_S2D_S2D_EEEvvEEEEvNT_6ParamsE,@function
        .size           _ZN7cutlass13device_kernelINS_4gemm6kernel13GemmUniversalIN4cute5tupleIJiiiiEEENS1_10collective13CollectiveMmaINS1_35MainloopSm100TmaUmmaWarpSpecializedILi5ELi2ELi4ENS5_IJNS4_1CILi2EEENSA_ILi1EEESC_EEEEENS5_IJNSA_ILi128EEENSA_ILi192EEENSA_ILi256EEEEEENS_12float_e4m3_tENS5_IJlSC_lEEESJ_SK_NS4_8TiledMMAINS4_8MMA_AtomIJNS4_10MMA_TraitsINS4_25SM100_MMA_F8F6F4_2x1SM_SSEJSJ_SJ_fSF_SG_NS4_17integral_constantINS4_4UMMA5MajorELSR_0EEESS_NSP_INSQ_7ScaleInELST_0EEESU_EEEEEENS4_6LayoutINS5_IJSC_SC_SC_EEENS5_IJNSA_ILi0EEESZ_SZ_EEEEENS5_IJNS4_10UnderscoreES12_S12_EEEEENS4_18SM100_TMA_2SM_LOADENS4_14ComposedLayoutINS4_7SwizzleILi3ELi4ELi3EEENS4_18smem_ptr_flag_bitsILi8EEENSX_INS5_IJNSA_ILi8EEESF_EEENS5_IJSF_SC_EEEEEEEvNS4_8identityES15_S1F_vS1G_EENS_8epilogue10collective18CollectiveEpilogueINS1I_23Sm100TmaWarpSpecializedILi3ELi2ELi32ELb0ELb0EEEJNS5_IJNSA_ILi64EEESG_SH_EEENS5_IJNSX_IS1N_SC_EENSX_INS5_IJNSA_ILi32EEESB_EEENS5_IJSC_NSA_ILi96EEEEEEEEEEESJ_SK_SJ_SK_NS1I_6fusion15FusionCallbacksIS1M_NS1W_17LinearCombinationISJ_fSJ_fLNS_15FloatRoundStyleE2EEES1O_S1V_JEEENS4_5SM1004TMEM4LOAD26SM100_TMEM_LOAD_32dp32b32xENS4_13SM90_TMA_LOADENS16_INS17_ILi1ELi4ELi3EEES1A_NSX_INS5_IJS1B_S1Q_EEENS5_IJS1Q_SC_EEEEEEENS4_39AutoVectorizingCopyWithAssumedAlignmentILi128EEENS4_14SM90_TMA_STOREES2B_S2D_S2D_EEEvvEEEEvNT_6ParamsE,(.L_x_185 - _ZN7cutlass13device_kernelINS_4gemm6kernel13GemmUniversalIN4cute5tupleIJiiiiEEENS1_10collective13CollectiveMmaINS1_35MainloopSm100TmaUmmaWarpSpecializedILi5ELi2ELi4ENS5_IJNS4_1CILi2EEENSA_ILi1EEESC_EEEEENS5_IJNSA_ILi128EEENSA_ILi192EEENSA_ILi256EEEEEENS_12float_e4m3_tENS5_IJlSC_lEEESJ_SK_NS4_8TiledMMAINS4_8MMA_AtomIJNS4_10MMA_TraitsINS4_25SM100_MMA_F8F6F4_2x1SM_SSEJSJ_SJ_fSF_SG_NS4_17integral_constantINS4_4UMMA5MajorELSR_0EEESS_NSP_INSQ_7ScaleInELST_0EEESU_EEEEEENS4_6LayoutINS5_IJSC_SC_SC_EEENS5_IJNSA_ILi0EEESZ_SZ_EEEEENS5_IJNS4_10UnderscoreES12_S12_EEEEENS4_18SM100_TMA_2SM_LOADENS4_14ComposedLayoutINS4_7SwizzleILi3ELi4ELi3EEENS4_18smem_ptr_flag_bitsILi8EEENSX_INS5_IJNSA_ILi8EEESF_EEENS5_IJSF_SC_EEEEEEEvNS4_8identityES15_S1F_vS1G_EENS_8epilogue10collective18CollectiveEpilogueINS1I_23Sm100TmaWarpSpecializedILi3ELi2ELi32ELb0ELb0EEEJNS5_IJNSA_ILi64EEESG_SH_EEENS5_IJNSX_IS1N_SC_EENSX_INS5_IJNSA_ILi32EEESB_EEENS5_IJSC_NSA_ILi96EEEEEEEEEEESJ_SK_SJ_SK_NS1I_6fusion15FusionCallbacksIS1M_NS1W_17LinearCombinationISJ_fSJ_fLNS_15FloatRoundStyleE2EEES1O_S1V_JEEENS4_5SM1004TMEM4LOAD26SM100_TMEM_LOAD_32dp32b32xENS4_13SM90_TMA_LOADENS16_INS17_ILi1ELi4ELi3EEES1A_NSX_INS5_IJS1B_S1Q_EEENS5_IJS1Q_SC_EEEEEEENS4_39AutoVectorizingCopyWithAssumedAlignmentILi128EEENS4_14SM90_TMA_STOREES2B_S2D_S2D_EEEvvEEEEvNT_6ParamsE)
        .other          _ZN7cutlass13device_kernelINS_4gemm6kernel13GemmUniversalIN4cute5tupleIJiiiiEEENS1_10collective13CollectiveMmaINS1_35MainloopSm100TmaUmmaWarpSpecializedILi5ELi2ELi4ENS5_IJNS4_1CILi2EEENSA_ILi1EEESC_EEEEENS5_IJNSA_ILi128EEENSA_ILi192EEENSA_ILi256EEEEEENS_12float_e4m3_tENS5_IJlSC_lEEESJ_SK_NS4_8TiledMMAINS4_8MMA_AtomIJNS4_10MMA_TraitsINS4_25SM100_MMA_F8F6F4_2x1SM_SSEJSJ_SJ_fSF_SG_NS4_17integral_constantINS4_4UMMA5MajorELSR_0EEESS_NSP_INSQ_7ScaleInELST_0EEESU_EEEEEENS4_6LayoutINS5_IJSC_SC_SC_EEENS5_IJNSA_ILi0EEESZ_SZ_EEEEENS5_IJNS4_10UnderscoreES12_S12_EEEEENS4_18SM100_TMA_2SM_LOADENS4_14ComposedLayoutINS4_7SwizzleILi3ELi4ELi3EEENS4_18smem_ptr_flag_bitsILi8EEENSX_INS5_IJNSA_ILi8EEESF_EEENS5_IJSF_SC_EEEEEEEvNS4_8identityES15_S1F_vS1G_EENS_8epilogue10collective18CollectiveEpilogueINS1I_23Sm100TmaWarpSpecializedILi3ELi2ELi32ELb0ELb0EEEJNS5_IJNSA_ILi64EEESG_SH_EEENS5_IJNSX_IS1N_SC_EENSX_INS5_IJNSA_ILi32EEESB_EEENS5_IJSC_NSA_ILi96EEEEEEEEEEESJ_SK_SJ_SK_NS1I_6fusion15FusionCallbacksIS1M_NS1W_17LinearCombinationISJ_fSJ_fLNS_15FloatRoundStyleE2EEES1O_S1V_JEEENS4_5SM1004TMEM4LOAD26SM100_TMEM_LOAD_32dp32b32xENS4_13SM90_TMA_LOADENS16_INS17_ILi1ELi4ELi3EEES1A_NSX_INS5_IJS1B_S1Q_EEENS5_IJS1Q_SC_EEEEEEENS4_39AutoVectorizingCopyWithAssumedAlignmentILi128EEENS4_14SM90_TMA_STOREES2B_S2D_S2D_EEEvvEEEEvNT_6ParamsE,@"STO_CUDA_ENTRY STV_DEFAULT"
_ZN7cutlass13device_kernelINS_4gemm6kernel13GemmUniversalIN4cute5tupleIJiiiiEEENS1_10collective13CollectiveMmaINS1_35MainloopSm100TmaUmmaWarpSpecializedILi5ELi2ELi4ENS5_IJNS4_1CILi2EEENSA_ILi1EEESC_EEEEENS5_IJNSA_ILi128EEENSA_ILi192EEENSA_ILi256EEEEEENS_12float_e4m3_tENS5_IJlSC_lEEESJ_SK_NS4_8TiledMMAINS4_8MMA_AtomIJNS4_10MMA_TraitsINS4_25SM100_MMA_F8F6F4_2x1SM_SSEJSJ_SJ_fSF_SG_NS4_17integral_constantINS4_4UMMA5MajorELSR_0EEESS_NSP_INSQ_7ScaleInELST_0EEESU_EEEEEENS4_6LayoutINS5_IJSC_SC_SC_EEENS5_IJNSA_ILi0EEESZ_SZ_EEEEENS5_IJNS4_10UnderscoreES12_S12_EEEEENS4_18SM100_TMA_2SM_LOADENS4_14ComposedLayoutINS4_7SwizzleILi3ELi4ELi3EEENS4_18smem_ptr_flag_bitsILi8EEENSX_INS5_IJNSA_ILi8EEESF_EEENS5_IJSF_SC_EEEEEEEvNS4_8identityES15_S1F_vS1G_EENS_8epilogue10collective18CollectiveEpilogueINS1I_23Sm100TmaWarpSpecializedILi3ELi2ELi32ELb0ELb0EEEJNS5_IJNSA_ILi64EEESG_SH_EEENS5_IJNSX_IS1N_SC_EENSX_INS5_IJNSA_ILi32EEESB_EEENS5_IJSC_NSA_ILi96EEEEEEEEEEESJ_SK_SJ_SK_NS1I_6fusion15FusionCallbacksIS1M_NS1W_17LinearCombinationISJ_fSJ_fLNS_15FloatRoundStyleE2EEES1O_S1V_JEEENS4_5SM1004TMEM4LOAD26SM100_TMEM_LOAD_32dp32b32xENS4_13SM90_TMA_LOADENS16_INS17_ILi1ELi4ELi3EEES1A_NSX_INS5_IJS1B_S1Q_EEENS5_IJS1Q_SC_EEEEEEENS4_39AutoVectorizingCopyWithAssumedAlignmentILi128EEENS4_14SM90_TMA_STOREES2B_S2D_S2D_EEEvvEEEEvNT_6ParamsE:
[----:B------:R-:W1:Y:S01]  /*0000*/  LDC R1, c[0x0][0x37c] ;  /* 0x0000df00ff017b82 */ /* 0x000e620000000800 */
[----:B------:R-:W2:Y:S01]  /*0010*/  S2R R110, SR_TID.X ;  /* 0x00000000006e7919 */ /* 0x000ea20000002100 */
[----:B------:R-:W3:Y:S06]  /*0020*/  LDCU.64 UR4, c[0x0][0x890] ;  /* 0x00011200ff0477ac */ /* 0x000eec0008000a00 */
[----:B------:R-:W4:Y:S01]  /*0030*/  S2UR UR37, SR_CgaCtaId ;  /* 0x00000000002579c3 */ /* 0x000f220000008800 */
[----:B------:R-:W-:Y:S02]  /*0040*/  PRMT R98, RZ, 0x7610, R98 ;  /* 0x00007610ff627816 */ /* 0x000fe40000000062 */
[----:B------:R-:W-:Y:S01]  /*0050*/  ELECT P1, URZ, PT ;  /* 0x0000000000ff782f */ /* 0x000fe20003820000 */
[----:B------:R-:W1:Y:S01]  /*0060*/  LDCU.64 UR46, c[0x0][0x358] ;  /* 0x00006b00ff2e77ac */ /* 0x000e620008000a00 */
[----:B---3--:R-:W-:-:S04]  /*0070*/  UISETP.NE.U32.AND UP0, UPT, UR4, URZ, UPT ;  /* 0x000000ff0400728c */ /* 0x008fc8000bf05070 */
[----:B------:R-:W-:Y:S02]  /*0080*/  UISETP.NE.AND.EX UP0, UPT, UR5, URZ, UPT, UP0 ;  /* 0x000000ff0500728c */ /* 0x000fe4000bf05300 */
[----:B----4-:R-:W-:Y:S02]  /*0090*/  ULOP3.LUT UR9, UR37, 0x1, URZ, 0xc0, !UPT ;  /* 0x0000000125097892 */ /* 0x010fe4000f8ec0ff */
[----:B------:R-:W-:Y:S01]  /*00a0*/  ULOP3.LUT UR8, UR37, 0x1, URZ, 0x3c, !UPT ;  /* 0x0000000125087892 */ /* 0x000fe2000f8e3cff */
[----:B--2---:R-:W-:-:S05]  /*00b0*/  SHF.R.U32.HI R104, RZ, 0x5, R110 ;  /* 0x00000005ff687819 */ /* 0x004fca000001166e */
[----:B------:R-:W2:Y:S02]  /*00c0*/  SHFL.IDX PT, R0, R104, RZ, 0x1f ;  /* 0x00001fff68007589 */ /* 0x000ea400000e0000 */
[----:B--2---:R-:W-:Y:S01]  /*00d0*/  R2UR UR10, R0 ;  /* 0x00000000000a72ca */ /* 0x004fe200000e0000 */
[----:B-1----:R-:W-:-:S14]  /*00e0*/  BRA.U UP0, `(.L_x_0) ;  /* 0x00000001002c7547 */ /* 0x002fdc000b800000 */
[----:B------:R-:W1:Y:S02]  /*00f0*/  LDCU.64 UR6, c[0x0][0x888] ;  /* 0x00011100ff0677ac */ /* 0x000e640008000a00 */
[----:B-1----:R-:W-:-:S04]  /*0100*/  UISETP.NE.U32.AND UP0, UPT, UR6, URZ, UPT ;  /* 0x000000ff0600728c */ /* 0x002fc8000bf05070 */
[----:B------:R-:W-:-:S09]  /*0110*/  UISETP.NE.AND.EX UP0, UPT, UR7, URZ, UPT, UP0 ;  /* 0x000000ff0700728c */ /* 0x000fd2000bf05300 */
[----:B------:R-:W-:Y:S05]  /*0120*/  BRA.U !UP0, `(.L_x_1) ;  /* 0x0000000108107547 */ /* 0x000fea000b800000 */
[----:B------:R-:W1:Y:S02]  /*0130*/  LDC.64 R2, c[0x0][0x888] ;  /* 0x00022200ff027b82 */ /* 0x000e640000000a00 */
[----:B-1----:R1:W5:Y:S01]  /*0140*/  LDG.E R49, desc[UR46][R2.64] ;  /* 0x0000002e02317981 */ /* 0x002362000c1e1900 */
[----:B------:R-:W-:Y:S01]  /*0150*/  HFMA2 R98, -RZ, RZ, 0, 5.9604644775390625e-08 ;  /* 0x00000001ff627431 */ /* 0x000fe200000001ff */
[----:B------:R-:W-:Y:S05]  /*0160*/  BRA `(.L_x_0) ;  /* 0x00000000000c7947 */ /* 0x000fea0003800000 */
.L_x_1:
[----:B------:R-:W1:Y:S01]  /*0170*/  LDCU UR6, c[0x0][0x880] ;  /* 0x00011000ff0677ac */ /* 0x000e620008000800 */
[----:B------:R-:W-:Y:S01]  /*0180*/  HFMA2 R98, -RZ, RZ, 0, 5.9604644775390625e-08 ;  /* 0x00000001ff627431 */ /* 0x000fe200000001ff */
[----:B-1----:R-:W-:-:S07]  /*0190*/  MOV R49, UR6 ;  /* 0x0000000600317c02 */ /* 0x002fce0008000f00 */
.L_x_0:
[----:B------:R-:W2:Y:S02]  /*01a0*/  LDCU.64 UR6, c[0x0][0x8b0] ;  /* 0x00011600ff0677ac */ /* 0x000ea40008000a00 */
[----:B--2---:R-:W-:-:S04]  /*01b0*/  UISETP.NE.U32.AND UP0, UPT, UR6, URZ, UPT ;  /* 0x000000ff0600728c */ /* 0x004fc8000bf05070 */
[----:B------:R-:W-:-:S09]  /*01c0*/  UISETP.NE.AND.EX UP0, UPT, UR7, URZ, UPT, UP0 ;  /* 0x000000ff0700728c */ /* 0x000fd2000bf05300 */
[----:B------:R-:W-:Y:S05]  /*01d0*/  BRA.U UP0, `(.L_x_2) ;  /* 0x0000000100247547 */ /* 0x000fea000b800000 */
[----:B------:R-:W2:Y:S02]  /*01e0*/  LDCU.64 UR6, c[0x0][0x8a8] ;  /* 0x00011500ff0677ac */ /* 0x000ea40008000a00 */
[----:B--2---:R-:W-:-:S04]  /*01f0*/  UISETP.NE.U32.AND UP0, UPT, UR6, URZ, UPT ;  /* 0x000000ff0600728c */ /* 0x004fc8000bf05070 */
[----:B------:R-:W-:-:S09]  /*0200*/  UISETP.NE.AND.EX UP0, UPT, UR7, URZ, UPT, UP0 ;  /* 0x000000ff0700728c */ /* 0x000fd2000bf05300 */
[----:B------:R-:W-:Y:S05]  /*0210*/  BRA.U !UP0, `(.L_x_3) ;  /* 0x00000001080c7547 */ /* 0x000fea000b800000 */
[----:B------:R-:W2:Y:S02]  /*0220*/  LDC.64 R46, c[0x0][0x8a8] ;  /* 0x00022a00ff2e7b82 */ /* 0x000ea40000000a00 */
[----:B--2---:R2:W5:Y:S01]  /*0230*/  LDG.E R46, desc[UR46][R46.64] ;  /* 0x0000002e2e2e7981 */ /* 0x004562000c1e1900 */
[----:B------:R-:W-:Y:S05]  /*0240*/  BRA `(.L_x_2) ;  /* 0x0000000000087947 */ /* 0x000fea0003800000 */
.L_x_3:
[----:B------:R-:W2:Y:S02]  /*0250*/  LDCU UR6, c[0x0][0x8a0] ;  /* 0x00011400ff0677ac */ /* 0x000ea40008000800 */
[----:B--2---:R-:W-:Y:S02]  /*0260*/  MOV R46, UR6 ;  /* 0x00000006002e7c02 */ /* 0x004fe40008000f00 */
.L_x_2:
[----:B------:R-:W-:Y:S01]  /*0270*/  IMAD.U32 R0, RZ, RZ, UR10 ;  /* 0x0000000aff007e24 */ /* 0x000fe2000f8e00ff */
[----:B------:R-:W-:Y:S04]  /*0280*/  BSSY.RECONVERGENT B0, `(.L_x_4) ;  /* 0x000000c000007945 */ /* 0x000fe80003800200 */
[C---:B------:R-:W-:Y:S02]  /*0290*/  ISETP.NE.OR P2, PT, R0.reuse, 0x1, !P1 ;  /* 0x000000010000780c */ /* 0x040fe40004f45670 */
[----:B------:R-:W-:-:S11]  /*02a0*/  ISETP.NE.OR P0, PT, R0, 0x3, !P1 ;  /* 0x000000030000780c */ /* 0x000fd60004f05670 */
[----:B------:R-:W-:Y:S05]  /*02b0*/  @P2 BRA `(.L_x_5) ;  /* 0x0000000000202947 */ /* 0x000fea0003800000 */
[----:B------:R-:W3:Y:S02]  /*02c0*/  LDCU.64 UR6, c[0x0][0x348] ;  /* 0x00006900ff0677ac */ /* 0x000ee40008000a00 */
[----:B---3--:R-:W-:Y:S02]  /*02d0*/  UIADD3 UR12, UP1, UPT, UR6, 0x80, URZ ;  /* 0x00000080060c7890 */ /* 0x008fe4000ff3e0ff */
[----:B------:R-:W-:Y:S02]  /*02e0*/  UIADD3 UR6, UP0, UPT, UR6, 0x180, URZ ;  /* 0x0000018006067890 */ /* 0x000fe4000ff1e0ff */
[----:B------:R-:W-:Y:S02]  /*02f0*/  UIADD3.X UR13, UPT, UPT, URZ, UR7, URZ, UP1, !UPT ;  /* 0x00000007ff0d7290 */ /* 0x000fe40008ffe4ff */
[----:B------:R-:W-:-:S07]  /*0300*/  UIADD3.X UR7, UPT, UPT, URZ, UR7, URZ, UP0, !UPT ;  /* 0x00000007ff077290 */ /* 0x000fce00087fe4ff */
[----:B------:R3:W-:Y:S02]  /*0310*/  UTMACCTL.PF [UR12] ;  /* 0x000000000c0079b9 */ /* 0x0007e40008040000 */
[----:B------:R3:W-:Y:S02]  /*0320*/  UTMACCTL.PF [UR6] ;  /* 0x00000000060079b9 */ /* 0x0007e40008040000 */
[----:B---3--:R-:W-:Y:S01]  /*0330*/  NOP ;  /* 0x0000000000007918 */ /* 0x008fe20000000000 */
.L_x_5:
[----:B------:R-:W-:Y:S05]  /*0340*/  BSYNC.RECONVERGENT B0 ;  /* 0x0000000000007941 */ /* 0x000fea0003800200 */
.L_x_4:
[----:B------:R-:W-:Y:S04]  /*0350*/  BSSY.RECONVERGENT B0, `(.L_x_6) ;  /* 0x000000a000007945 */ /* 0x000fe80003800200 */
        /* <DEDUP_REMOVED lines=9> */
.L_x_7:
[----:B------:R-:W-:Y:S05]  /*03f0*/  BSYNC.RECONVERGENT B0 ;  /* 0x0000000000007941 */ /* 0x000fea0003800200 */
.L_x_6:
[----:B------:R-:W3:Y:S01]  /*0400*/  LDCU.64 UR6, c[0x0][0x888] ;  /* 0x00011100ff0677ac */ /* 0x000ee20008000a00 */
[----:B------:R-:W-:Y:S02]  /*0410*/  UISETP.EQ.U32.AND UP1, UPT, UR4, URZ, UPT ;  /* 0x000000ff0400728c */ /* 0x000fe4000bf22070 */
[----:B------:R-:W-:Y:S02]  /*0420*/  UPLOP3.LUT UP5, UPT, UPT, UPT, UPT, 0x80, 0x8 ;  /* 0x000000000008789c */ /* 0x000fe40003faf070 */
[----:B---3--:R-:W-:-:S04]  /*0430*/  UISETP.NE.U32.AND UP0, UPT, UR6, URZ, UPT ;  /* 0x000000ff0600728c */ /* 0x008fc8000bf05070 */
[----:B------:R-:W-:-:S04]  /*0440*/  UISETP.NE.AND.EX UP0, UPT, UR7, URZ, UPT, UP0 ;  /* 0x000000ff0700728c */ /* 0x000fc8000bf05300 */
[----:B------:R-:W-:-:S04]  /*0450*/  UISETP.EQ.OR.EX UP2, UPT, UR5, URZ, !UP0, UP1 ;  /* 0x000000ff0500728c */ /* 0x000fc8000c742710 */
[----:B------:R-:W-:-:S05]  /*0460*/  UP2UR UR51, UPR, URZ, 0x4 ;  /* 0x00000004ff337883 */ /* 0x000fca0008000000 */
[----:B------:R-:W-:Y:S07]  /*0470*/  BRA.U !UP2, `(.L_x_8) ;  /* 0x000000010a207547 */ /* 0x000fee000b800000 */
[----:B------:R-:W-:Y:S01]  /*0480*/  UISETP.NE.U32.AND UP2, UPT, UR4, URZ, UPT ;  /* 0x000000ff0400728c */ /* 0x000fe2000bf45070 */
[----:B-----5:R-:W-:Y:S01]  /*0490*/  FSETP.NEU.AND P0, PT, R49, RZ, PT ;  /* 0x000000ff3100720b */ /* 0x020fe20003f0d000 */
[----:B------:R-:W-:Y:S02]  /*04a0*/  USEL UR4, URZ, 0xffffffff, UP0 ;  /* 0xffffffffff047887 */ /* 0x000fe40008000000 */
[----:B------:R-:W-:-:S10]  /*04b0*/  UISETP.NE.AND.EX UP2, UPT, UR5, URZ, UPT, UP2 ;  /* 0x000000ff0500728c */ /* 0x000fd4000bf45320 */
[----:B------:R-:W-:Y:S01]  /*04c0*/  VOTEU.ANY UP1, P0 ;  /* 0x0000000000ff7886 */ /* 0x000fe20000020100 */
[----:B------:R-:W-:-:S04]  /*04d0*/  @!UP2 USEL UR4, URZ, 0xffffffff, UP1 ;  /* 0xffffffffff04a887 */ /* 0x000fc80008800000 */
[----:B------:R-:W-:-:S04]  /*04e0*/  ULOP3.LUT UR4, UR4, 0x1, URZ, 0xc0, !UPT ;  /* 0x0000000104047892 */ /* 0x000fc8000f8ec0ff */
[----:B------:R-:W-:-:S11]  /*04f0*/  UISETP.NE.U32.AND UP5, UPT, UR4, 0x1, UPT ;  /* 0x000000010400788c */ /* 0x000fd6000bfa5070 */
.L_x_8:
[----:B------:R-:W3:Y:S01]  /*0500*/  SHFL.IDX PT, R0, R104, RZ, 0x1f ;  /* 0x00001fff68007589 */ /* 0x000ee200000e0000 */
[----:B------:R-:W-:-:S04]  /*0510*/  UISETP.NE.AND UP1, UPT, UR10, 0x2, UPT ;  /* 0x000000020a00788c */ /* 0x000fc8000bf25270 */
[----:B------:R-:W-:Y:S02]  /*0520*/  UISETP.EQ.AND UP2, UPT, UR9, URZ, !UP1 ;  /* 0x000000ff0900728c */ /* 0x000fe4000cf42270 */
[----:B------:R-:W-:-:S04]  /*0530*/  USEL UR14, URZ, 0x1, UP1 ;  /* 0x00000001ff0e7887 */ /* 0x000fc80008800000 */
[----:B------:R-:W-:Y:S02]  /*0540*/  PLOP3.LUT P5, PT, P1, PT, UP2, 0x80, 0x8 ;  /* 0x000000000008781c */ /* 0x000fe40000faf028 */
[----:B---3--:R-:W-:-:S13]  /*0550*/  ISETP.NE.AND P0, PT, R0, RZ, PT ;  /* 0x000000ff0000720c */ /* 0x008fda0003f05270 */
[----:B------:R-:W-:Y:S05]  /*0560*/  @P0 BRA `(.L_x_9) ;  /* 0x00000000004c0947 */ /* 0x000fea0003800000 */
[----:B------:R-:W-:Y:S01]  /*0570*/  UMOV UR5, 0x400 ;  /* 0x0000040000057882 */ /* 0x000fe20000000000 */
[----:B------:R-:W-:Y:S01]  /*0580*/  UMOV UR4, 0x1 ;  /* 0x0000000100047882 */ /* 0x000fe20000000000 */
[----:B------:R-:W-:Y:S02]  /*0590*/  ULEA UR5, UR37, UR5, 0x18 ;  /* 0x0000000525057291 */ /* 0x000fe4000f8ec0ff */
[----:B------:R-:W-:-:S04]  /*05a0*/  UIADD3 UR6, UPT, UPT, -UR4, 0x100000, URZ ;  /* 0x0010000004067890 */ /* 0x000fc8000fffe1ff */
[----:B------:R-:W-:Y:S02]  /*05b0*/  USHF.L.U32 UR7, UR6, 0xb, URZ ;  /* 0x0000000b06077899 */ /* 0x000fe400080006ff */
[----:B------:R-:W-:Y:S01]  /*05c0*/  USHF.L.U32 UR6, UR6, 0x1, URZ ;  /* 0x0000000106067899 */ /* 0x000fe200080006ff */
[----:B------:R-:W-:Y:S01]  /*05d0*/  ELECT P0, URZ, PT ;  /* 0x0000000000ff782f */ /* 0x000fe20003800000 */
[----:B------:R-:W3:Y:S10]  /*05e0*/  FENCE.VIEW.ASYNC.S ;  /* 0x00000000000073c6 */ /* 0x000ef40000000000 */
[----:B---3--:R3:W4:Y:S01]  /*05f0*/  SYNCS.EXCH.64 URZ, [UR5], UR6 ;  /* 0x0000000605ff75b2 */ /* 0x0087220008000100 */
[----:B------:R3:W1:Y:S01]  /*0600*/  SYNCS.EXCH.64 URZ, [UR5+0x28], UR6 ;  /* 0x0000280605ff75b2 */ /* 0x0006620008000100 */
        /* <DEDUP_REMOVED lines=8> */
[----:B------:R-:W-:Y:S01]  /*0690*/  NOP ;  /* 0x0000000000007918 */ /* 0x000fe20000000000 */
.L_x_9:
[----:B------:R-:W2:Y:S01]  /*06a0*/  SHFL.IDX PT, R0, R104, RZ, 0x1f ;  /* 0x00001fff68007589 */ /* 0x000ea200000e0000 */
[----:B------:R-:W-:Y:S01]  /*06b0*/  NOP ;  /* 0x0000000000007918 */ /* 0x000fe20000000000 */
[----:B--2---:R-:W-:-:S13]  /*06c0*/  ISETP.NE.AND P0, PT, R0, 0x1, PT ;  /* 0x000000010000780c */ /* 0x004fda0003f05270 */
[----:B------:R-:W-:Y:S05]  /*06d0*/  @P0 BRA `(.L_x_10) ;  /* 0x00000000004c0947 */ /* 0x000fea0003800000 */
[----:B---3--:R-:W-:Y:S01]  /*06e0*/  UMOV UR6, 0x400 ;  /* 0x0000040000067882 */ /* 0x008fe20000000000 */
[----:B------:R-:W-:Y:S01]  /*06f0*/  UMOV UR5, 0x20 ;  /* 0x0000002000057882 */ /* 0x000fe20000000000 */
[----:B------:R-:W-:Y:S01]  /*0700*/  UMOV UR4, 0x80 ;  /* 0x0000008000047882 */ /* 0x000fe20000000000 */
[----:B------:R-:W-:Y:S02]  /*0710*/  ULEA UR6, UR37, UR6, 0x18 ;  /* 0x0000000625067291 */ /* 0x000fe4000f8ec0ff */
[----:B------:R-:W-:-:S04]  /*0720*/  UIADD3 UR12, UPT, UPT, -UR5, 0x100000, URZ ;  /* 0x00100000050c7890 */ /* 0x000fc8000fffe1ff */
[----:B------:R-:W-:Y:S02]  /*0730*/  USHF.L.U32 UR13, UR12, 0xb, URZ ;  /* 0x0000000b0c0d7899 */ /* 0x000fe400080006ff */
[----:B------:R-:W-:Y:S02]  /*0740*/  USHF.L.U32 UR12, UR12, 0x1, URZ ;  /* 0x000000010c0c7899 */ /* 0x000fe400080006ff */
[----:B------:R-:W-:-:S04]  /*0750*/  UIADD3 UR4, UPT, UPT, -UR4, 0x100000, URZ ;  /* 0x0010000004047890 */ /* 0x000fc8000fffe1ff */
[----:B------:R-:W-:Y:S02]  /*0760*/  USHF.L.U32 UR5, UR4, 0xb, URZ ;  /* 0x0000000b04057899 */ /* 0x000fe400080006ff */
[----:B------:R-:W-:Y:S01]  /*0770*/  USHF.L.U32 UR4, UR4, 0x1, URZ ;  /* 0x0000000104047899 */ /* 0x000fe200080006ff */
[----:B------:R-:W-:Y:S01]  /*0780*/  ELECT P0, URZ, PT ;  /* 0x0000000000ff782f */ /* 0x000fe20003800000 */
[----:B------:R-:W2:Y:S02]  /*0790*/  FENCE.VIEW.ASYNC.S ;  /* 0x00000000000073c6 */ /* 0x000ea40000000000 */
[----:B--2---:R2:W3:Y:S08]  /*07a0*/  SYNCS.EXCH.64 URZ, [UR6+0x50], UR12 ;  /* 0x0000500c06ff75b2 */ /* 0x0044f00008000100 */
[----:B------:R2:W1:Y:S01]  /*07b0*/  SYNCS.EXCH.64 URZ, [UR6+0x68], UR4 ;  /* 0x0000680406ff75b2 */ /* 0x0004620008000100 */
[----:B------:R2:W1:Y:S01]  /*07c0*/  SYNCS.EXCH.64 URZ, [UR6+0x58], UR12 ;  /* 0x0000580c06ff75b2 */ /* 0x0004620008000100 */
[----:B------:R2:W1:Y:S01]  /*07d0*/  SYNCS.EXCH.64 URZ, [UR6+0x70], UR4 ;  /* 0x0000700406ff75b2 */ /* 0x0004620008000100 */
[----:B------:R2:W1:Y:S01]  /*07e0*/  SYNCS.EXCH.64 URZ, [UR6+0x60], UR12 ;  /* 0x0000600c06ff75b2 */ /* 0x0004620008000100 */
[----:B------:R2:W1:Y:S01]  /*07f0*/  SYNCS.EXCH.64 URZ, [UR6+0x78], UR4 ;  /* 0x0000780406ff75b2 */ /* 0x0004620008000100 */
[----:B------:R-:W-:Y:S01]  /*0800*/  NOP ;  /* 0x0000000000007918 */ /* 0x000fe20000000000 */
.L_x_10:
[----:B------:R-:W4:Y:S01]  /*0810*/  SHFL.IDX PT, R0, R104, RZ, 0x1f ;  /* 0x00001fff68007589 */ /* 0x000f2200000e0000 */
[----:B------:R-:W-:Y:S01]  /*0820*/  NOP ;  /* 0x0000000000007918 */ /* 0x000fe20000000000 */
[----:B----4-:R-:W-:-:S13]  /*0830*/  ISETP.NE.AND P0, PT, R0, 0x3, PT ;  /* 0x000000030000780c */ /* 0x010fda0003f05270 */
[----:B------:R-:W-:Y:S05]  /*0840*/  @P0 BRA `(.L_x_11) ;  /* 0x00000000002c0947 */ /* 0x000fea0003800000 */
[----:B--23--:R-:W-:Y:S01]  /*0850*/  UMOV UR5, 0x400 ;  /* 0x0000040000057882 */ /* 0x00cfe20000000000 */
[----:B------:R-:W-:Y:S01]  /*0860*/  UMOV UR4, 0x20 ;  /* 0x0000002000047882 */ /* 0x000fe20000000000 */
[----:B------:R-:W-:Y:S02]  /*0870*/  ULEA UR5, UR37, UR5, 0x18 ;  /* 0x0000000525057291 */ /* 0x000fe4000f8ec0ff */
[----:B------:R-:W-:-:S04]  /*0880*/  UIADD3 UR6, UPT, UPT, -UR4, 0x100000, URZ ;  /* 0x0010000004067890 */ /* 0x000fc8000fffe1ff */
[----:B------:R-:W-:Y:S02]  /*0890*/  USHF.L.U32 UR7, UR6, 0xb, URZ ;  /* 0x0000000b06077899 */ /* 0x000fe400080006ff */
[----:B------:R-:W-:Y:S01]  /*08a0*/  USHF.L.U32 UR6, UR6, 0x1, URZ ;  /* 0x0000000106067899 */ /* 0x000fe200080006ff */
[----:B------:R-:W-:Y:S01]  /*08b0*/  ELECT P0, URZ, PT ;  /* 0x0000000000ff782f */ /* 0x000fe20003800000 */
[----:B------:R-:W2:Y:S10]  /*08c0*/  FENCE.VIEW.ASYNC.S ;  /* 0x00000000000073c6 */ /* 0x000eb40000000000 */
[----:B--2---:R4:W2:Y:S01]  /*08d0*/  SYNCS.EXCH.64 URZ, [UR5+0x80], UR6 ;  /* 0x0000800605ff75b2 */ /* 0x0048a20008000100 */
[----:B------:R4:W3:Y:S02]  /*08e0*/  SYNCS.EXCH.64 URZ, [UR5+0x88], UR6 ;  /* 0x0000880605ff75b2 */ /* 0x0008e40008000100 */
[----:B----4-:R-:W-:Y:S01]  /*08f0*/  NOP ;  /* 0x0000000000007918 */ /* 0x010fe20000000000 */
.L_x_11:
[----:B------:R-:W4:Y:S01]  /*0900*/  SHFL.IDX PT, R0, R104, RZ, 0x1f ;  /* 0x00001fff68007589 */ /* 0x000f2200000e0000 */
[----:B------:R-:W-:Y:S01]  /*0910*/  NOP ;  /* 0x0000000000007918 */ /* 0x000fe20000000000 */
[----:B----4-:R-:W-:-:S13]  /*0920*/  ISETP.NE.AND P0, PT, R0, 0x4, PT ;  /* 0x000000040000780c */ /* 0x010fda0003f05270 */
[----:B------:R-:W-:Y:S05]  /*0930*/  @P0 BRA `(.L_x_12) ;  /* 0x0000000000480947 */ /* 0x000fea0003800000 */
[----:B--23--:R-:W-:Y:S01]  /*0940*/  UMOV UR6, 0x1e0 ;  /* 0x000001e000067882 */ /* 0x00cfe20000000000 */
[----:B------:R-:W-:Y:S01]  /*0950*/  UMOV UR5, 0x400 ;  /* 0x0000040000057882 */ /* 0x000fe20000000000 */
[----:B------:R-:W-:Y:S01]  /*0960*/  USEL UR6, UR6, 0x1a0, UP5 ;  /* 0x000001a006067887 */ /* 0x000fe2000a800000 */
        /* <DEDUP_REMOVED lines=10> */
[----:B--2---:R4:W2:Y:S08]  /*0a10*/  SYNCS.EXCH.64 URZ, [UR5+0x90], UR12 ;  /* 0x0000900c05ff75b2 */ /* 0x0048b00008000100 */
[----:B------:R4:W3:Y:S01]  /*0a20*/  SYNCS.EXCH.64 URZ, [UR5+0xa0], UR6 ;  /* 0x0000a00605ff75b2 */ /* 0x0008e20008000100 */
[----:B------:R4:W1:Y:S01]  /*0a30*/  SYNCS.EXCH.64 URZ, [UR5+0x98], UR12 ;  /* 0x0000980c05ff75b2 */ /* 0x0008620008000100 */
[----:B------:R4:W1:Y:S02]  /*0a40*/  SYNCS.EXCH.64 URZ, [UR5+0xa8], UR6 ;  /* 0x0000a80605ff75b2 */ /* 0x0008640008000100 */
[----:B----4-:R-:W-:Y:S01]  /*0a50*/  NOP ;  /* 0x0000000000007918 */ /* 0x010fe20000000000 */
.L_x_12:
[----:B------:R-:W4:Y:S01]  /*0a60*/  SHFL.IDX PT, R0, R104, RZ, 0x1f ;  /* 0x00001fff68007589 */ /* 0x000f2200000e0000 */
[----:B------:R-:W-:Y:S01]  /*0a70*/  NOP ;  /* 0x0000000000007918 */ /* 0x000fe20000000000 */
[----:B----4-:R-:W-:-:S13]  /*0a80*/  ISETP.NE.AND P0, PT, R0, 0x5, PT ;  /* 0x000000050000780c */ /* 0x010fda0003f05270 */
[----:B------:R-:W-:Y:S05]  /*0a90*/  @P0 BRA `(.L_x_13) ;  /* 0x0000000000540947 */ /* 0x000fea0003800000 */
[----:B--23--:R-:W-:Y:S01]  /*0aa0*/  UMOV UR6, 0x400 ;  /* 0x0000040000067882 */ /* 0x00cfe20000000000 */
        /* <DEDUP_REMOVED lines=14> */
[----:B------:R4:W1:Y:S01]  /*0b90*/  SYNCS.EXCH.64 URZ, [UR6+0xd8], UR4 ;  /* 0x0000d80406ff75b2 */ /* 0x0008620008000100 */
[----:B------:R4:W1:Y:S01]  /*0ba0*/  SYNCS.EXCH.64 URZ, [UR6+0xc0], UR12 ;  /* 0x0000c00c06ff75b2 */ /* 0x0008620008000100 */
[----:B------:R4:W1:Y:S01]  /*0bb0*/  SYNCS.EXCH.64 URZ, [UR6+0xe0], UR4 ;  /* 0x0000e00406ff75b2 */ /* 0x0008620008000100 */
[----:B------:R4:W1:Y:S01]  /*0bc0*/  SYNCS.EXCH.64 URZ, [UR6+0xc8], UR12 ;  /* 0x0000c80c06ff75b2 */ /* 0x0008620008000100 */
[----:B------:R4:W1:Y:S02]  /*0bd0*/  SYNCS.EXCH.64 URZ, [UR6+0xe8], UR4 ;  /* 0x0000e80406ff75b2 */ /* 0x0008640008000100 */
[----:B----4-:R-:W-:Y:S01]  /*0be0*/  NOP ;  /* 0x0000000000007918 */ /* 0x010fe20000000000 */
.L_x_13:
[----:B------:R-:W4:Y:S01]  /*0bf0*/  SHFL.IDX PT, R0, R104, RZ, 0x1f ;  /* 0x00001fff68007589 */ /* 0x000f2200000e0000 */
[----:B------:R-:W-:Y:S01]  /*0c00*/  ISETP.NE.OR P1, PT, RZ, UR10, !P1 ;  /* 0x0000000aff007c0c */ /* 0x000fe2000cf25670 */
        /* <DEDUP_REMOVED lines=12> */
[----:B------:R4:W3:Y:S01]  /*0cd0*/  SYNCS.EXCH.64 URZ, [UR5+0x100], UR6 ;  /* 0x0001000605ff75b2 */ /* 0x0008e20008000100 */
[----:B------:R4:W1:Y:S01]  /*0ce0*/  SYNCS.EXCH.64 URZ, [UR5+0xf8], UR6 ;  /* 0x0000f80605ff75b2 */ /* 0x0008620008000100 */
[----:B------:R4:W1:Y:S02]  /*0cf0*/  SYNCS.EXCH.64 URZ, [UR5+0x108], UR6 ;  /* 0x0001080605ff75b2 */ /* 0x0008640008000100 */
[----:B----4-:R-:W-:Y:S01]  /*0d00*/  NOP ;  /* 0x0000000000007918 */ /* 0x010fe20000000000 */
.L_x_14:
[----:B------:R-:W-:Y:S01]  /*0d10*/  VOTEU.ALL UP1, P1 ;  /* 0x0000000000ff7886 */ /* 0x000fe20000820000 */
[----:B--23--:R-:W2:Y:S01]  /*0d20*/  LDCU UR5, c[0x0][0x36c] ;  /* 0x00006d80ff0577ac */ /* 0x00cea20008000800 */
[----:B------:R-:W-:Y:S01]  /*0d30*/  NOP ;  /* 0x0000000000007918 */ /* 0x000fe20000000000 */
[----:B------:R-:W-:Y:S01]  /*0d40*/  LOP3.LUT R10, R110, 0x1f, RZ, 0xc0, !PT ;  /* 0x0000001f6e0a7812 */ /* 0x000fe200078ec0ff */
[----:B------:R-:W-:Y:S01]  /*0d50*/  UMOV UR6, 0x20 ;  /* 0x0000002000067882 */ /* 0x000fe20000000000 */
[----:B------:R-:W-:Y:S01]  /*0d60*/  @!UP1 UMOV UR4, 0x400 ;  /* 0x0000040000049882 */ /* 0x000fe20000000000 */
[----:B------:R-:W-:-:S04]  /*0d70*/  @!UP1 UIADD3 UR6, UPT, UPT, -UR6, 0x100000, URZ ;  /* 0x0010000006069890 */ /* 0x000fc8000fffe1ff */
[----:B------:R-:W-:Y:S02]  /*0d80*/  @!UP1 USHF.L.U32 UR7, UR6, 0xb, URZ ;  /* 0x0000000b06079899 */ /* 0x000fe400080006ff */
[----:B------:R-:W-:Y:S02]  /*0d90*/  @!UP1 USHF.L.U32 UR6, UR6, 0x1, URZ ;  /* 0x0000000106069899 */ /* 0x000fe400080006ff */
[----:B------:R-:W-:Y:S01]  /*0da0*/  @!UP1 ULEA UR4, UR37, UR4, 0x18 ;  /* 0x0000000425049291 */ /* 0x000fe2000f8ec0ff */
[----:B------:R-:W-:Y:S01]  /*0db0*/  VOTEU.ALL UP1, P1 ;  /* 0x0000000000ff7886 */ /* 0x000fe20000820000 */
[----:B------:R-:W-:Y:S01]  /*0dc0*/  UISETP.NE.AND UP4, UPT, UR10, URZ, UPT ;  /* 0x000000ff0a00728c */ /* 0x000fe2000bf85270 */
[----:B------:R-:W3:Y:S09]  /*0dd0*/  FENCE.VIEW.ASYNC.S ;  /* 0x00000000000073c6 */ /* 0x000ef20000000000 */
[----:B---3--:R3:W4:Y:S01]  /*0de0*/  @!UP1 SYNCS.EXCH.64 URZ, [UR4+0x110], UR6 ;  /* 0x0001100604ff95b2 */ /* 0x0087220008000100 */
[----:B--2---:R-:W-:-:S09]  /*0df0*/  UISETP.EQ.U32.AND UP1, UPT, UR5, 0x1, UPT ;  /* 0x000000010500788c */ /* 0x004fd2000bf22070 */
[----:B------:R-:W-:Y:S05]  /*0e00*/  BRA.U !UP1, `(.L_x_15) ;  /* 0x0000000109087547 */ /* 0x000fea000b800000 */
[----:B-1--4-:R-:W-:Y:S01]  /*0e10*/  UCGABAR_ARV ;  /* 0x00000000000079c7 */ /* 0x012fe20008000000 */
[----:B------:R-:W-:Y:S05]  /*0e20*/  BRA `(.L_x_16) ;  /* 0x0000000000047947 */ /* 0x000fea0003800000 */
.L_x_15:
[----:B-1--4-:R-:W-:Y:S01]  /*0e30*/  NOP ;  /* 0x0000000000007918 */ /* 0x012fe20000000000 */
.L_x_16:
[----:B------:R-:W1:Y:S01]  /*0e40*/  S2R R15, SR_CTAID.Y ;  /* 0x00000000000f7919 */ /* 0x000e620000002600 */
[----:B------:R-:W-:-:S05]  /*0e50*/  CS2R.32 R97, SR_CgaSize ;  /* 0x0000000000617805 */ /* 0x000fca0000008a00 */
[----:B------:R-:W-:-:S05]  /*0e60*/  IMAD R97, R97, -0xa0, RZ ;  /* 0xffffff6061617824 */ /* 0x000fca00078e02ff */
[----:B---3--:R-:W-:-:S14]  /*0e70*/  R2UR UR4, R97 ;  /* 0x00000000610472ca */ /* 0x008fdc00000e0000 */
[----:B------:R-:W2:Y:S01]  /*0e80*/  LDCU UR4, c[0x0][UR4+0x2b4] ;  /* 0x00005680040477ac */ /* 0x000ea20008000800 */
[----:B------:R-:W-:-:S05]  /*0e90*/  CS2R.32 R0, SR_CgaSize ;  /* 0x0000000000007805 */ /* 0x000fca0000008a00 */
[----:B------:R-:W-:-:S06]  /*0ea0*/  IMAD R0, R0, -0xa0, RZ ;  /* 0xffffff6000007824 */ /* 0x000fcc00078e02ff */
[----:B------:R-:W3:Y:S01]  /*0eb0*/  LDC R0, c[0x0][R0+0x2a4] ;  /* 0x0000a90000007b82 */ /* 0x000ee20000000800 */
[----:B------:R-:W-:Y:S01]  /*0ec0*/  PRMT R8, RZ, 0x7610, R8 ;  /* 0x00007610ff087816 */ /* 0x000fe20000000008 */
[----:B------:R-:W4:Y:S01]  /*0ed0*/  S2R R9, SR_CTAID.X ;  /* 0x0000000000097919 */ /* 0x000f220000002500 */
[----:B------:R-:W-:-:S05]  /*0ee0*/  CS2R.32 R97, SR_CgaSize ;  /* 0x0000000000617805 */ /* 0x000fca0000008a00 */
[----:B------:R-:W-:-:S05]  /*0ef0*/  IMAD R97, R97, -0xa0, RZ ;  /* 0xffffff6061617824 */ /* 0x000fca00078e02ff */
[----:B------:R-:W-:-:S14]  /*0f00*/  R2UR UR5, R97 ;  /* 0x00000000610572ca */ /* 0x000fdc00000e0000 */
[----:B------:R-:W3:Y:S01]  /*0f10*/  LDCU UR5, c[0x0][UR5+0x2b0] ;  /* 0x00005600050577ac */ /* 0x000ee20008000800 */
[----:B------:R-:W-:Y:S01]  /*0f20*/  UISETP.NE.AND UP2, UPT, UR10, 0x2, UPT ;  /* 0x000000020a00788c */ /* 0x000fe2000bf45270 */
[----:B------:R-:W2:Y:S01]  /*0f30*/  LDC R11, c[0x0][0xb24] ;  /* 0x0002c900ff0b7b82 */ /* 0x000ea20000000800 */
[----:B------:R-:W-:-:S05]  /*0f40*/  CS2R.32 R2, SR_CgaSize ;  /* 0x0000000000027805 */ /* 0x000fca0000008a00 */
[----:B------:R-:W-:-:S06]  /*0f50*/  IMAD R2, R2, -0xa0, RZ ;  /* 0xffffff6002027824 */ /* 0x000fcc00078e02ff */
[----:B------:R-:W3:Y:S08]  /*0f60*/  LDC R2, c[0x0][R2+0x2a0] ;  /* 0x0000a80002027b82 */ /* 0x000ef00000000800 */
[----:B------:R-:W3:Y:S01]  /*0f70*/  LDC R37, c[0x0][0xb24] ;  /* 0x0002c900ff257b82 */ /* 0x000ee20000000800 */
[----:B-1----:R-:W-:-:S07]  /*0f80*/  I2FP.F32.U32 R96, R15 ;  /* 0x0000000f00607245 */ /* 0x002fce0000201000 */
[----:B------:R-:W1:Y:S01]  /*0f90*/  S2UR UR36, SR_CTAID.Z ;  /* 0x00000000002479c3 */ /* 0x000e620000002700 */
[----:B--2---:R-:W-:Y:S01]  /*0fa0*/  ISETP.GE.AND P0, PT, R11, 0x1, PT ;  /* 0x000000010b00780c */ /* 0x004fe20003f06270 */
[----:B----4-:R-:W-:Y:S01]  /*0fb0*/  IMAD.MOV.U32 R14, RZ, RZ, R9 ;  /* 0x000000ffff0e7224 */ /* 0x010fe200078e0009 */
[----:B------:R-:W-:Y:S01]  /*0fc0*/  I2FP.F32.U32 R97, R9 ;  /* 0x0000000900617245 */ /* 0x000fe20000201000 */
[----:B------:R-:W-:Y:S01]  /*0fd0*/  FMUL R96, R96, UR4 ;  /* 0x0000000460607c20 */ /* 0x000fe20008400000 */
[----:B------:R-:W2:Y:S03]  /*0fe0*/  LDCU UR4, c[0x0][0xb30] ;  /* 0x00016600ff0477ac */ /* 0x000ea60008000800 */
[----:B---3--:R-:W-:Y:S02]  /*0ff0*/  FMUL R97, R97, UR5 ;  /* 0x0000000561617c20 */ /* 0x008fe40008400000 */
[----:B------:R-:W3:Y:S08]  /*1000*/  F2I.U32.TRUNC.NTZ R96, R96 ;  /* 0x0000006000607305 */ /* 0x000ef0000020f000 */
[----:B------:R-:W4:Y:S01]  /*1010*/  F2I.U32.TRUNC.NTZ R97, R97 ;  /* 0x0000006100617305 */ /* 0x000f22000020f000 */
[----:B--2---:R-:W-:Y:S01]  /*1020*/  UISETP.NE.AND UP3, UPT, UR4, 0x1, UPT ;  /* 0x000000010400788c */ /* 0x004fe2000bf65270 */
[----:B---3--:R-:W-:-:S05]  /*1030*/  IADD3 R96, PT, PT, -R96, RZ, RZ ;  /* 0x000000ff60607210 */ /* 0x008fca0007ffe1ff */
[----:B------:R-:W-:Y:S01]  /*1040*/  IMAD R96, R0, R96, R15 ;  /* 0x0000006000607224 */ /* 0x000fe200078e020f */
[----:B------:R-:W-:Y:S01]  /*1050*/  PRMT R0, RZ, 0x7610, R0 ;  /* 0x00007610ff007816 */ /* 0x000fe20000000000 */
[----:B----4-:R-:W-:-:S04]  /*1060*/  IMAD.MOV R97, RZ, RZ, -R97 ;  /* 0x000000ffff617224 */ /* 0x010fc800078e0a61 */
[----:B------:R-:W-:Y:S01]  /*1070*/  IMAD R97, R2, R97, R9 ;  /* 0x0000006102617224 */ /* 0x000fe200078e0209 */
[----:B-1----:R-:W-:Y:S06]  /*1080*/  BRA.U UP4, `(.L_x_17) ;  /* 0x0000000104247547 */ /* 0x002fec000b800000 */
[----:B------:R-:W-:Y:S01]  /*1090*/  ISETP.NE.AND P1, PT, R96, RZ, PT ;  /* 0x000000ff6000720c */ /* 0x000fe20003f25270 */
[----:B------:R-:W-:Y:S01]  /*10a0*/  IMAD.MOV.U32 R0, RZ, RZ, 0x3 ;  /* 0x00000003ff007424 */ /* 0x000fe200078e00ff */
[C---:B------:R-:W-:Y:S02]  /*10b0*/  LOP3.LUT R2, R97.reuse, 0xfffffffe, RZ, 0xc0, !PT ;  /* 0xfffffffe61027812 */ /* 0x040fe400078ec0ff */
[----:B------:R-:W-:Y:S02]  /*10c0*/  ISETP.LT.U32.OR P1, PT, R97, 0x2, !P1 ;  /* 0x000000026100780c */ /* 0x000fe40004f21470 */
[----:B------:R-:W-:Y:S02]  /*10d0*/  SHF.L.U32 R0, R0, R2, RZ ;  /* 0x0000000200007219 */ /* 0x000fe400000006ff */
[----:B------:R-:W-:Y:S02]  /*10e0*/  SEL R4, RZ, 0x1, !P1 ;  /* 0x00000001ff047807 */ /* 0x000fe40004800000 */
[----:B------:R-:W-:-:S05]  /*10f0*/  SEL R3, RZ, 0x2, !P1 ;  /* 0x00000002ff037807 */ /* 0x000fca0004800000 */
[----:B------:R-:W-:-:S05]  /*1100*/  IMAD.IADD R3, R4, 0x1, R3 ;  /* 0x0000000104037824 */ /* 0x000fca00078e0203 */
[----:B------:R-:W-:Y:S02]  /*1110*/  PRMT R8, R3, 0x7610, R8 ;  /* 0x0000761003087816 */ /* 0x000fe40000000008 */
.L_x_17:
[----:B------:R-:W-:Y:S05]  /*1120*/  @!P0 BRA `(.L_x_18) ;  /* 0x0000000000b88947 */ /* 0x000fea0003800000 */
[----:B------:R-:W1:Y:S01]  /*1130*/  LDC.64 R4, c[0x0][0xb18] ;  /* 0x0002c600ff047b82 */ /* 0x000e620000000a00 */
[----:B------:R-:W-:-:S07]  /*1140*/  ISETP.NE.AND P0, PT, R11, 0x1, PT ;  /* 0x000000010b00780c */ /* 0x000fce0003f05270 */
[----:B------:R-:W2:Y:S08]  /*1150*/  LDC R14, c[0x0][0xb0c] ;  /* 0x0002c300ff0e7b82 */ /* 0x000eb00000000800 */
[----:B------:R-:W3:Y:S08]  /*1160*/  LDC R16, c[0x0][0x370] ;  /* 0x0000dc00ff107b82 */ /* 0x000ef00000000800 */
[----:B------:R-:W4:Y:S01]  /*1170*/  LDC R13, c[0x0][0x374] ;  /* 0x0000dd00ff0d7b82 */ /* 0x000f220000000800 */
[----:B-1----:R-:W-:-:S07]  /*1180*/  ISETP.NE.AND P1, PT, R4, 0x1, PT ;  /* 0x000000010400780c */ /* 0x002fce0003f25270 */
[----:B------:R-:W3:Y:S01]  /*1190*/  LDC.64 R6, c[0x0][0xb10] ;  /* 0x0002c400ff067b82 */ /* 0x000ee20000000a00 */
[----:B--2---:R-:W-:-:S07]  /*11a0*/  ISETP.NE.AND P2, PT, R14, 0x1, PT ;  /* 0x000000010e00780c */ /* 0x004fce0003f45270 */
[----:B------:R-:W1:Y:S08]  /*11b0*/  LDC R12, c[0x0][0xb20] ;  /* 0x0002c800ff0c7b82 */ /* 0x000e700000000800 */
[----:B------:R-:W2:Y:S01]  /*11c0*/  LDC.64 R2, c[0x0][0xb28] ;  /* 0x0002ca00ff027b82 */ /* 0x000ea20000000a00 */
[----:B----4-:R-:W-:-:S04]  /*11d0*/  IMAD.HI.U32 R17, R13, R5, RZ ;  /* 0x000000050d117227 */ /* 0x010fc800078e00ff */
[----:B------:R-:W-:-:S04]  /*11e0*/  IMAD.HI.U32 R5, R15, R5, RZ ;  /* 0x000000050f057227 */ /* 0x000fc800078e00ff */
[----:B---3--:R-:W-:-:S05]  /*11f0*/  IMAD.HI.U32 R18, R16, R6, RZ ;  /* 0x0000000610127227 */ /* 0x008fca00078e00ff */
[-C--:B------:R-:W-:Y:S01]  /*1200*/  @P2 SHF.R.U32.HI R16, RZ, R7.reuse, R18 ;  /* 0x00000007ff102219 */ /* 0x080fe20000011612 */
[----:B------:R-:W-:Y:S01]  /*1210*/  IMAD.HI.U32 R18, R9, R6, RZ ;  /* 0x0000000609127227 */ /* 0x000fe200078e00ff */
[-C--:B-1----:R-:W-:Y:S02]  /*1220*/  @P1 SHF.R.U32.HI R13, RZ, R12.reuse, R17 ;  /* 0x0000000cff0d1219 */ /* 0x082fe40000011611 */
[----:B------:R-:W-:Y:S02]  /*1230*/  SHF.R.U32.HI R5, RZ, R12, R5 ;  /* 0x0000000cff057219 */ /* 0x000fe40000011605 */
[----:B------:R-:W-:Y:S02]  /*1240*/  SHF.R.U32.HI R18, RZ, R7, R18 ;  /* 0x00000007ff127219 */ /* 0x000fe40000011612 */
[----:B------:R-:W-:Y:S01]  /*1250*/  SEL R5, R15, R5, !P1 ;  /* 0x000000050f057207 */ /* 0x000fe20004800000 */
[----:B--2---:R-:W-:Y:S01]  /*1260*/  IMAD.HI.U32 R17, R13, R2, RZ ;  /* 0x000000020d117227 */ /* 0x004fe200078e00ff */
[----:B------:R-:W-:-:S03]  /*1270*/  SEL R18, R9, R18, !P2 ;  /* 0x0000001209127207 */ /* 0x000fc60005000000 */
[----:B------:R-:W-:Y:S01]  /*1280*/  IMAD.HI.U32 R6, R16, R2, RZ ;  /* 0x0000000210067227 */ /* 0x000fe200078e00ff */
[----:B------:R-:W-:-:S04]  /*1290*/  @P0 SHF.R.U32.HI R13, RZ, R3, R17 ;  /* 0x00000003ff0d0219 */ /* 0x000fc80000011611 */
[----:B------:R-:W-:Y:S01]  /*12a0*/  @P0 SHF.R.U32.HI R16, RZ, R3, R6 ;  /* 0x00000003ff100219 */ /* 0x000fe20000011606 */
[----:B------:R-:W-:-:S04]  /*12b0*/  IMAD R13, R13, R11, RZ ;  /* 0x0000000b0d0d7224 */ /* 0x000fc800078e02ff */
[----:B------:R-:W-:Y:S01]  /*12c0*/  IMAD R6, R16, R11, RZ ;  /* 0x0000000b10067224 */ /* 0x000fe200078e02ff */
[----:B------:R-:W-:-:S04]  /*12d0*/  ISETP.GE.AND P1, PT, R5, R13, PT ;  /* 0x0000000d0500720c */ /* 0x000fc80003f26270 */
[----:B------:R-:W-:Y:S01]  /*12e0*/  ISETP.GE.OR P1, PT, R18, R6, P1 ;  /* 0x000000061200720c */ /* 0x000fe20000f26670 */
[----:B------:R-:W-:-:S05]  /*12f0*/  IMAD.HI.U32 R6, R5, R2, RZ ;  /* 0x0000000205067227 */ /* 0x000fca00078e00ff */
[----:B------:R-:W-:-:S04]  /*1300*/  SHF.R.U32.HI R6, RZ, R3, R6 ;  /* 0x00000003ff067219 */ /* 0x000fc80000011606 */
[----:B------:R-:W-:-:S03]  /*1310*/  SEL R6, R5, R6, !P0 ;  /* 0x0000000605067207 */ /* 0x000fc60004000000 */
[----:B------:R-:W-:Y:S01]  /*1320*/  @!P1 IMAD.HI.U32 R7, R18, R2, RZ ;  /* 0x0000000212079227 */ /* 0x000fe200078e00ff */
[----:B------:R-:W-:-:S04]  /*1330*/  IADD3 R2, PT, PT, -R6, RZ, RZ ;  /* 0x000000ff06027210 */ /* 0x000fc80007ffe1ff */
[----:B------:R-:W-:Y:S01]  /*1340*/  @!P1 SHF.R.U32.HI R3, RZ, R3, R7 ;  /* 0x00000003ff039219 */ /* 0x000fe20000011607 */
[----:B------:R-:W-:Y:S01]  /*1350*/  IMAD R2, R11, R2, R5 ;  /* 0x000000020b027224 */ /* 0x000fe200078e0205 */
[----:B------:R-:W-:Y:S02]  /*1360*/  IADD3 R7, PT, PT, -R5, RZ, RZ ;  /* 0x000000ff05077210 */ /* 0x000fe40007ffe1ff */
[----:B------:R-:W-:-:S03]  /*1370*/  @!P1 SEL R3, R18, R3, !P0 ;  /* 0x0000000312039207 */ /* 0x000fc60004000000 */
[----:B------:R-:W-:Y:S02]  /*1380*/  IMAD R7, R4, R7, R15 ;  /* 0x0000000704077224 */ /* 0x000fe400078e020f */
[--C-:B------:R-:W-:Y:S02]  /*1390*/  @!P1 IMAD.IADD R6, R6, 0x1, -R3.reuse ;  /* 0x0000000106069824 */ /* 0x100fe400078e0a03 */
[----:B------:R-:W-:Y:S01]  /*13a0*/  @!P1 IMAD R3, R2, R16, R3 ;  /* 0x0000001002039224 */ /* 0x000fe200078e0203 */
[----:B------:R-:W-:Y:S01]  /*13b0*/  IADD3 R2, PT, PT, -R18, RZ, RZ ;  /* 0x000000ff12027210 */ /* 0x000fe20007ffe1ff */
[----:B------:R-:W-:Y:S02]  /*13c0*/  @!P1 IMAD R5, R6, R11, R18 ;  /* 0x0000000b06059224 */ /* 0x000fe400078e0212 */
[----:B------:R-:W-:Y:S02]  /*13d0*/  @!P1 IMAD.MOV.U32 R18, RZ, RZ, R3 ;  /* 0x000000ffff129224 */ /* 0x000fe400078e0003 */
[----:B------:R-:W-:-:S02]  /*13e0*/  IMAD R2, R14, R2, R9 ;  /* 0x000000020e027224 */ /* 0x000fc400078e0209 */
[----:B------:R-:W-:Y:S02]  /*13f0*/  IMAD R15, R5, R4, R7 ;  /* 0x00000004050f7224 */ /* 0x000fe400078e0207 */
[----:B------:R-:W-:Y:S02]  /*1400*/  IMAD R14, R18, R14, R2 ;  /* 0x0000000e120e7224 */ /* 0x000fe400078e0202 */
.L_x_18:
[----:B------:R-:W-:Y:S05]  /*1410*/  BRA.U UP3, `(.L_x_19) ;  /* 0x0000000103407547 */ /* 0x000fea000b800000 */
[----:B------:R-:W1:Y:S08]  /*1420*/  LDC.64 R4, c[0x0][0xb10] ;  /* 0x0002c400ff047b82 */ /* 0x000e700000000a00 */
[----:B------:R-:W2:Y:S08]  /*1430*/  LDC.64 R2, c[0x0][0xb18] ;  /* 0x0002c600ff027b82 */ /* 0x000eb00000000a00 */
[----:B------:R-:W3:Y:S08]  /*1440*/  LDC R6, c[0x0][0xb20] ;  /* 0x0002c800ff067b82 */ /* 0x000ef00000000800 */
[----:B------:R-:W4:Y:S01]  /*1450*/  LDC R7, c[0x0][0xb0c] ;  /* 0x0002c300ff077b82 */ /* 0x000f220000000800 */
[----:B-1----:R-:W-:-:S05]  /*1460*/  IMAD.HI.U32 R4, R14, R4, RZ ;  /* 0x000000040e047227 */ /* 0x002fca00078e00ff */
[----:B------:R-:W-:Y:S01]  /*1470*/  SHF.R.U32.HI R4, RZ, R5, R4 ;  /* 0x00000005ff047219 */ /* 0x000fe20000011604 */
[----:B--2---:R-:W-:Y:S01]  /*1480*/  IMAD.HI.U32 R3, R15, R3, RZ ;  /* 0x000000030f037227 */ /* 0x004fe200078e00ff */
[----:B------:R-:W-:-:S04]  /*1490*/  ISETP.NE.AND P0, PT, R2, 0x1, PT ;  /* 0x000000010200780c */ /* 0x000fc80003f05270 */
[----:B---3--:R-:W-:-:S04]  /*14a0*/  SHF.R.U32.HI R3, RZ, R6, R3 ;  /* 0x00000006ff037219 */ /* 0x008fc80000011603 */
[----:B------:R-:W-:Y:S02]  /*14b0*/  SEL R3, R15, R3, !P0 ;  /* 0x000000030f037207 */ /* 0x000fe40004000000 */
[----:B----4-:R-:W-:-:S04]  /*14c0*/  ISETP.NE.AND P1, PT, R7, 0x1, PT ;  /* 0x000000010700780c */ /* 0x010fc80003f25270 */
[----:B------:R-:W-:-:S05]  /*14d0*/  SEL R5, R14, R4, !P1 ;  /* 0x000000040e057207 */ /* 0x000fca0004800000 */
[----:B------:R-:W-:Y:S02]  /*14e0*/  IMAD.IADD R4, R3, 0x1, -R5 ;  /* 0x0000000103047824 */ /* 0x000fe400078e0a05 */
[----:B------:R-:W-:Y:S02]  /*14f0*/  IMAD.IADD R3, R5, 0x1, -R3 ;  /* 0x0000000105037824 */ /* 0x000fe400078e0a03 */
[----:B------:R-:W-:Y:S02]  /*1500*/  IMAD R14, R4, R7, R14 ;  /* 0x00000007040e7224 */ /* 0x000fe400078e020e */
[----:B------:R-:W-:Y:S02]  /*1510*/  IMAD R15, R3, R2, R15 ;  /* 0x00000002030f7224 */ /* 0x000fe400078e020f */
.L_x_19:
[----:B------:R-:W-:Y:S05]  /*1520*/  BRA.U !UP1, `(.L_x_20) ;  /* 0x00000001090c7547 */ /* 0x000fea000b800000 */
[----:B------:R-:W-:Y:S01]  /*1530*/  UCGABAR_WAIT ;  /* 0x0000000000007dc7 */ /* 0x000fe20008000000 */
[----:B------:R-:W-:Y:S01]  /*1540*/  CCTL.IVALL ;  /* 0x00000000ff00798f */ /* 0x000fe20002000000 */
[----:B------:R-:W-:Y:S05]  /*1550*/  BRA `(.L_x_21) ;  /* 0x0000000000047947 */ /* 0x000fea0003800000 */
.L_x_20:
[----:B------:R-:W-:Y:S06]  /*1560*/  BAR.SYNC.DEFER_BLOCKING 0x0 ;  /* 0x0000000000007b1d */ /* 0x000fec0000010000 */
.L_x_21:
[----:B------:R-:W-:Y:S05]  /*1570*/  BRA.U UP2, `(.L_x_22) ;  /* 0x00000015022c7547 */ /* 0x000fea000b800000 */
[----:B------:R-:W1:Y:S01]  /*1580*/  LDCU UR22, c[0x0][0x38c] ;  /* 0x00007180ff1677ac */ /* 0x000e620008000800 */
[----:B------:R-:W2:Y:S01]  /*1590*/  LDC R8, c[0x0][0x370] ;  /* 0x0000dc00ff087b82 */ /* 0x000ea20000000800 */
[----:B------:R-:W-:Y:S01]  /*15a0*/  PLOP3.LUT P1, PT, PT, PT, UP5, 0x80, 0x8 ;  /* 0x000000000008781c */ /* 0x000fe20003f2f058 */
[C---:B------:R-:W-:Y:S01]  /*15b0*/  IMAD.SHL.U32 R18, R9.reuse, 0x40, RZ ;  /* 0x0000004009127824 */ /* 0x040fe200078e00ff */
[----:B------:R-:W-:Y:S01]  /*15c0*/  UISETP.NE.AND UP1, UPT, UR10, URZ, UPT ;  /* 0x000000ff0a00728c */ /* 0x000fe2000bf25270 */
[----:B------:R-:W-:Y:S01]  /*15d0*/  ISETP.NE.AND P4, PT, R10, RZ, P5 ;  /* 0x000000ff0a00720c */ /* 0x000fe20002f85270 */
[----:B------:R-:W-:Y:S01]  /*15e0*/  IMAD.MOV.U32 R17, RZ, RZ, 0x1 ;  /* 0x00000001ff117424 */ /* 0x000fe200078e00ff */
[----:B------:R-:W-:Y:S01]  /*15f0*/  LOP3.LUT R19, R9, 0x1, RZ, 0xc0, !PT ;  /* 0x0000000109137812 */ /* 0x000fe200078ec0ff */
[----:B------:R-:W-:Y:S01]  /*1600*/  IMAD.MOV.U32 R16, RZ, RZ, RZ ;  /* 0x000000ffff107224 */ /* 0x000fe200078e00ff */
[----:B------:R-:W3:Y:S01]  /*1610*/  LDC R0, c[0x0][0x374] ;  /* 0x0000dd00ff007b82 */ /* 0x000ee20000000800 */
[----:B------:R-:W-:-:S02]  /*1620*/  PLOP3.LUT P1, PT, P1, PT, PT, 0x8, 0x80 ;  /* 0x000000000080781c */ /* 0x000fc40000f2e170 */
[----:B------:R-:W-:Y:S01]  /*1630*/  CS2R R12, SRZ ;  /* 0x00000000000c7805 */ /* 0x000fe2000001ff00 */
[----:B------:R-:W-:Y:S01]  /*1640*/  IMAD.MOV.U32 R11, RZ, RZ, 0x1 ;  /* 0x00000001ff0b7424 */ /* 0x000fe200078e00ff */
[----:B------:R-:W4:Y:S01]  /*1650*/  LDCU.64 UR30, c[0x0][0x348] ;  /* 0x00006900ff1e77ac */ /* 0x000f220008000a00 */
[----:B------:R-:W-:Y:S02]  /*1660*/  USEL UR14, UR14, 0x2, UP1 ;  /* 0x000000020e0e7887 */ /* 0x000fe40008800000 */
[----:B-1----:R-:W-:Y:S01]  /*1670*/  UIADD3 UR4, UPT, UPT, UR22, 0xff, URZ ;  /* 0x000000ff16047890 */ /* 0x002fe2000fffe0ff */
[----:B------:R-:W-:-:S03]  /*1680*/  UMOV UR15, URZ ;  /* 0x000000ff000f7c82 */ /* 0x000fc60008000000 */
[----:B------:R-:W-:-:S04]  /*1690*/  USHF.R.S32.HI UR29, URZ, 0x1f, UR4 ;  /* 0x0000001fff1d7899 */ /* 0x000fc80008011404 */
[----:B------:R-:W-:Y:S02]  /*16a0*/  ULEA.HI UR29, UR29, UR4, URZ, 0x8 ;  /* 0x000000041d1d7291 */ /* 0x000fe4000f8f40ff */
[----:B------:R-:W-:Y:S02]  /*16b0*/  UIADD3 UR4, UPT, UPT, UR22, -0x1, URZ ;  /* 0xffffffff16047890 */ /* 0x000fe4000fffe0ff */
[----:B------:R-:W-:Y:S02]  /*16c0*/  USHF.R.S32.HI UR29, URZ, 0x8, UR29 ;  /* 0x00000008ff1d7899 */ /* 0x000fe4000801141d */
[----:B------:R-:W-:Y:S02]  /*16d0*/  UISETP.GE.U32.AND UP2, UPT, UR4, -0x1ff, UPT ;  /* 0xfffffe010400788c */ /* 0x000fe4000bf46070 */
[----:B------:R-:W-:Y:S02]  /*16e0*/  UISETP.LT.U32.AND UP0, UPT, UR29, 0x5, UPT ;  /* 0x000000051d00788c */ /* 0x000fe4000bf01070 */
[----:B------:R-:W-:-:S02]  /*16f0*/  UIADD3 UR22, UPT, UPT, UR22, 0x1fe, URZ ;  /* 0x000001fe16167890 */ /* 0x000fc4000fffe0ff */
[----:B------:R-:W-:-:S04]  /*1700*/  USEL UR23, UR29, 0x5, UP0 ;  /* 0x000000051d177887 */ /* 0x000fc80008000000 */
[----:B------:R-:W-:Y:S02]  /*1710*/  UIADD3 UR13, UPT, UPT, UR23, -0x1, URZ ;  /* 0xffffffff170d7890 */ /* 0x000fe4000fffe0ff */
[----:B------:R-:W-:Y:S02]  /*1720*/  @UP2 UIADD3 UR13, UPT, UPT, UR23, URZ, URZ ;  /* 0x000000ff170d2290 */ /* 0x000fe4000fffe0ff */
[----:B------:R-:W-:Y:S02]  /*1730*/  UIADD3 UR21, UPT, UPT, UR29, -UR23, URZ ;  /* 0x800000171d157290 */ /* 0x000fe4000fffe0ff */
[----:B------:R-:W-:Y:S02]  /*1740*/  UIADD3 UR7, UPT, UPT, UR13, 0x1, URZ ;  /* 0x000000010d077890 */ /* 0x000fe4000fffe0ff */
[----:B--2-4-:R-:W-:-:S12]  /*1750*/  UIADD3 UR13, UPT, UPT, -UR13, URZ, URZ ;  /* 0x000000ff0d0d7290 */ /* 0x014fd8000fffe1ff */
.L_x_42:
[----:B------:R-:W-:Y:S01]  /*1760*/  UISETP.NE.AND UP0, UPT, UR37, URZ, UPT ;  /* 0x000000ff2500728c */ /* 0x000fe2000bf05270 */
[----:B------:R-:W1:Y:S08]  /*1770*/  S2UR UR37, SR_CgaCtaId ;  /* 0x00000000002579c3 */ /* 0x000e700000008800 */
[----:B------:R-:W-:Y:S05]  /*1780*/  BRA.U UP0, `(.L_x_23) ;  /* 0x0000000100347547 */ /* 0x000fea000b800000 */
[----:B------:R-:W2:Y:S01]  /*1790*/  S2R R2, SR_CgaCtaId ;  /* 0x0000000000027919 */ /* 0x000ea20000008800 */
[----:B------:R-:W-:-:S04]  /*17a0*/  MOV R3, 0x400 ;  /* 0x0000040000037802 */ /* 0x000fc80000000f00 */
[----:B--2---:R-:W-:Y:S02]  /*17b0*/  LEA R2, R2, R3, 0x18 ;  /* 0x0000000302027211 */ /* 0x004fe400078ec0ff */
[----:B------:R-:W-:-:S03]  /*17c0*/  SHF.L.U32 R3, R11, 0x1f, RZ ;  /* 0x0000001f0b037819 */ /* 0x000fc600000006ff */
[----:B------:R-:W-:-:S04]  /*17d0*/  IMAD R2, R12, 0x8, R2 ;  /* 0x000000080c027824 */ /* 0x000fc800078e0202 */
[----:B------:R-:W2:Y:S02]  /*17e0*/  SYNCS.PHASECHK.TRANS64.TRYWAIT P0, [R2+URZ+0x100], R3 ;  /* 0x00010003020075a7 */ /* 0x000ea400080011ff */
[----:B--2---:R-:W-:Y:S05]  /*17f0*/  @!P0 BRA `(.L_x_24) ;  /* 0x0000007400cc8947 */ /* 0x004fea0003800000 */
.L_x_139:
[----:B------:R-:W-:Y:S01]  /*1800*/  VIADD R12, R12, 0x1 ;  /* 0x000000010c0c7836 */ /* 0x000fe20000000000 */
[----:B------:R2:W-:Y:S04]  /*1810*/  SYNCS.ARRIVE.TRANS64.A1T0 RZ, [R2+URZ+0xf0], RZ ;  /* 0x0000f0ff02ff79a7 */ /* 0x0005e800081000ff */
[----:B------:R-:W-:-:S04]  /*1820*/  ISETP.NE.AND P0, PT, R12, 0x2, PT ;  /* 0x000000020c00780c */ /* 0x000fc80003f05270 */
[----:B------:R-:W-:Y:S02]  /*1830*/  SEL R12, R12, RZ, P0 ;  /* 0x000000ff0c0c7207 */ /* 0x000fe40000000000 */
[----:B--2---:R-:W-:-:S04]  /*1840*/  SEL R2, RZ, 0x1, P0 ;  /* 0x00000001ff027807 */ /* 0x004fc80000000000 */
[----:B------:R-:W-:-:S07]  /*1850*/  LOP3.LUT R11, R11, R2, RZ, 0x3c, !PT ;  /* 0x000000020b0b7212 */ /* 0x000fce00078e3cff */
.L_x_23:
[----:B------:R-:W-:Y:S01]  /*1860*/  UMOV UR4, 0x400 ;  /* 0x0000040000047882 */ /* 0x000fe20000000000 */
[----:B------:R-:W-:Y:S01]  /*1870*/  SHF.L.U32 R2, R17, 0x1f, RZ ;  /* 0x0000001f11027819 */ /* 0x000fe200000006ff */
[----:B-1----:R-:W-:Y:S01]  /*1880*/  ULEA UR4, UR37, UR4, 0x18 ;  /* 0x0000000425047291 */ /* 0x002fe2000f8ec0ff */
[----:B------:R-:W-:Y:S01]  /*1890*/  IMAD R15, R15, 0x2, R19 ;  /* 0x000000020f0f7824 */ /* 0x000fe200078e0213 */
[----:B------:R-:W-:Y:S01]  /*18a0*/  UISETP.GE.U32.AND UP0, UPT, UR22, 0x1ff, UPT ;  /* 0x000001ff1600788c */ /* 0x000fe2000bf06070 */
[----:B------:R-:W-:Y:S01]  /*18b0*/  R2UR UR35, R18 ;  /* 0x00000000122372ca */ /* 0x000fe200000e0000 */
[----:B------:R-:W-:Y:S02]  /*18c0*/  ULEA UR5, UR15, UR4, 0x3 ;  /* 0x000000040f057291 */ /* 0x000fe4000f8e18ff */
[----:B------:R-:W-:Y:S01]  /*18d0*/  R2UR UR19, R15 ;  /* 0x000000000f1372ca */ /* 0x000fe200000e0000 */
[----:B------:R-:W-:-:S06]  /*18e0*/  UMOV UR38, URZ ;  /* 0x000000ff00267c82 */ /* 0x000fcc0008000000 */
[----:B------:R1:W2:Y:S06]  /*18f0*/  SYNCS.PHASECHK.TRANS64.TRYWAIT P0, [UR5+0x28], R2 ;  /* 0x00002802ff0075a7 */ /* 0x0002ac0008001105 */
[----:B------:R-:W-:Y:S01]  /*1900*/  UIMAD UR19, UR19, 0x60, URZ ;  /* 0x00000060131378a4 */ /* 0x000fe2000f8e02ff */
[----:B-1----:R-:W-:-:S05]  /*1910*/  LEA.HI R2, R14, R14, RZ, 0x1 ;  /* 0x0000000e0e027211 */ /* 0x002fca00078f08ff */
[----:B------:R-:W-:-:S05]  /*1920*/  IMAD.SHL.U32 R2, R2, 0x40, RZ ;  /* 0x0000004002027824 */ /* 0x000fca00078e00ff */
[----:B------:R-:W-:-:S04]  /*1930*/  LOP3.LUT R2, R2, 0xffffff80, RZ, 0xc0, !PT ;  /* 0xffffff8002027812 */ /* 0x000fc800078ec0ff */
[----:B------:R-:W-:-:S13]  /*1940*/  R2UR UR5, R2 ;  /* 0x00000000020572ca */ /* 0x000fda00000e0000 */
[----:B------:R-:W-:Y:S01]  /*1950*/  ULOP3.LUT UR35, UR5, 0x40, UR35, 0xf8, !UPT ;  /* 0x0000004005237892 */ /* 0x000fe2000f8ef823 */
[----:B------:R-:W-:Y:S11]  /*1960*/  BRA.U !UP0, `(.L_x_25) ;  /* 0x0000000108f07547 */ /* 0x000ff6000b800000 */
[----:B------:R-:W-:Y:S01]  /*1970*/  UMOV UR39, UR13 ;  /* 0x0000000d00277c82 */ /* 0x000fe20008000000 */
[----:B------:R-:W-:Y:S01]  /*1980*/  UMOV UR6, UR15 ;  /* 0x0000000f00067c82 */ /* 0x000fe20008000000 */
[----:B------:R-:W-:-:S05]  /*1990*/  UMOV UR26, 0x80 ;  /* 0x00000080001a7882 */ /* 0x000fca0000000000 */
.L_x_31:
[----:B------:R-:W-:Y:S01]  /*19a0*/  @P5 MOV R3, 0x14000 ;  /* 0x0001400000035802 */ /* 0x000fe20000000f00 */
[----:B------:R-:W-:Y:S01]  /*19b0*/  ULEA UR33, UR6, UR4, 0x3 ;  /* 0x0000000406217291 */ /* 0x000fe2000f8e18ff */
[----:B--2-4-:R-:W-:Y:S11]  /*19c0*/  @P0 BRA `(.L_x_26) ;  /* 0x00000000000c0947 */ /* 0x014ff60003800000 */
[----:B------:R-:W-:Y:S04]  /*19d0*/  SHF.L.U32 R4, R17, 0x1f, RZ ;  /* 0x0000001f11047819 */ /* 0x000fe800000006ff */
[----:B------:R-:W1:Y:S02]  /*19e0*/  SYNCS.PHASECHK.TRANS64.TRYWAIT P0, [UR33+0x28], R4 ;  /* 0x00002804ff0075a7 */ /* 0x000e640008001121 */
[----:B-1----:R-:W-:Y:S05]  /*19f0*/  @!P0 BRA `(.L_x_27) ;  /* 0x0000007400608947 */ /* 0x002fea0003800000 */
.L_x_26:
[----:B------:R2:W-:Y:S01]  /*1a00*/  @P5 SYNCS.ARRIVE.TRANS64 RZ, [UR33], R3 ;  /* 0x00000003ffff59a7 */ /* 0x0005e20008000021 */
[----:B------:R-:W-:Y:S02]  /*1a10*/  ULOP3.LUT UR5, UR14, 0x2, URZ, 0xfc, !UPT ;  /* 0x000000020e057892 */ /* 0x000fe4000f8efcff */
[----:B------:R-:W-:Y:S02]  /*1a20*/  UIADD3 UR39, UPT, UPT, UR39, 0x1, URZ ;  /* 0x0000000127277890 */ /* 0x000fe4000fffe0ff */
[----:B------:R-:W-:Y:S02]  /*1a30*/  UISETP.NE.AND UP0, UPT, UR5, 0x2, UPT ;  /* 0x000000020500788c */ /* 0x000fe4000bf05270 */
[----:B------:R-:W-:Y:S07]  /*1a40*/  UISETP.NE.AND UP2, UPT, UR39, 0x1, UPT ;  /* 0x000000012700788c */ /* 0x000fee000bf45270 */
[----:B------:R-:W-:Y:S05]  /*1a50*/  BRA.U UP0, `(.L_x_28) ;  /* 0x0000000100047547 */ /* 0x000fea000b800000 */
[----:B------:R-:W-:Y:S05]  /*1a60*/  BPT.TRAP 0x1 ;  /* 0x000000040000795c */ /* 0x000fea0000300000 */
.L_x_28:
[----:B------:R-:W-:Y:S04]  /*1a70*/  BSSY.RECONVERGENT B0, `(.L_x_29) ;  /* 0x0000003000007945 */ /* 0x000fe80003800200 */
[----:B------:R-:W-:Y:S05]  /*1a80*/  @!P4 BRA `(.L_x_30) ;  /* 0x000000000004c947 */ /* 0x000fea0003800000 */
[----:B------:R-:W-:Y:S05]  /*1a90*/  BPT.TRAP 0x1 ;  /* 0x000000040000795c */ /* 0x000fea0000300000 */
.L_x_30:
[----:B------:R-:W-:Y:S05]  /*1aa0*/  BSYNC.RECONVERGENT B0 ;  /* 0x0000000000007941 */ /* 0x000fea0003800200 */
.L_x_29:
[----:B------:R-:W-:Y:S02]  /*1ab0*/  UIADD3 UR15, UPT, UPT, UR6, 0x1, URZ ;  /* 0x00000001060f7890 */ /* 0x000fe4000fffe0ff */
[----:B------:R-:W-:Y:S02]  /*1ac0*/  UIADD3 UR42, UP1, UPT, UR30, 0x80, URZ ;  /* 0x000000801e2a7890 */ /* 0x000fe4000ff3e0ff */
[----:B------:R-:W-:Y:S02]  /*1ad0*/  UISETP.NE.AND UP0, UPT, UR15, 0x5, UPT ;  /* 0x000000050f00788c */ /* 0x000fe4000bf05270 */
[----:B------:R-:W-:Y:S02]  /*1ae0*/  ULEA UR24, UR6, UR4, 0xe ;  /* 0x0000000406187291 */ /* 0x000fe4000f8e70ff */
[----:B------:R-:W-:Y:S02]  /*1af0*/  USEL UR9, URZ, 0x1, UP0 ;  /* 0x00000001ff097887 */ /* 0x000fe40008000000 */
[----:B------:R-:W-:Y:S02]  /*1b00*/  USEL UR15, UR15, URZ, UP0 ;  /* 0x000000ff0f0f7287 */ /* 0x000fe40008000000 */
[----:B------:R-:W-:Y:S02]  /*1b10*/  ULOP3.LUT UR33, UR33, 0xfefffff8, URZ, 0xc0, !UPT ;  /* 0xfefffff821217892 */ /* 0x000fe4000f8ec0ff */
[----:B------:R-:W-:Y:S01]  /*1b20*/  ULEA UR8, UR15, UR4, 0x3 ;  /* 0x000000040f087291 */ /* 0x000fe2000f8e18ff */
[----:B------:R-:W-:Y:S01]  /*1b30*/  LOP3.LUT R17, R17, UR9, RZ, 0x3c, !PT ;  /* 0x0000000911117c12 */ /* 0x000fe2000f8e3cff */
[----:B------:R-:W-:Y:S02]  /*1b40*/  UIADD3 UR34, UPT, UPT, UR26, -0x80, URZ ;  /* 0xffffff801a227890 */ /* 0x000fe4000fffe0ff */
[----:B------:R-:W-:Y:S01]  /*1b50*/  UIADD3.X UR43, UPT, UPT, URZ, UR31, URZ, UP1, !UPT ;  /* 0x0000001fff2b7290 */ /* 0x000fe20008ffe4ff */
[----:B-1----:R-:W-:Y:S01]  /*1b60*/  SHF.L.U32 R2, R17, 0x1f, RZ ;  /* 0x0000001f11027819 */ /* 0x002fe200000006ff */
[----:B------:R-:W-:Y:S01]  /*1b70*/  UIADD3 UR32, UPT, UPT, UR24, 0x5300, URZ ;  /* 0x0000530018207890 */ /* 0x000fe2000fffe0ff */
[----:B------:R-:W-:Y:S02]  /*1b80*/  UMOV UR44, 0x0 ;  /* 0x00000000002c7882 */ /* 0x000fe40000000000 */
[----:B------:R1:W4:Y:S01]  /*1b90*/  SYNCS.PHASECHK.TRANS64.TRYWAIT P0, [UR8+0x28], R2 ;  /* 0x00002802ff0075a7 */ /* 0x0003220008001108 */
[----:B------:R-:W-:Y:S01]  /*1ba0*/  UMOV UR45, 0x10000000 ;  /* 0x10000000002d7882 */ /* 0x000fe20000000000 */
[----:B------:R-:W-:Y:S02]  /*1bb0*/  UIADD3 UR24, UPT, UPT, UR24, 0x7300, URZ ;  /* 0x0000730018187890 */ /* 0x000fe4000fffe0ff */
[----:B------:R-:W-:Y:S02]  /*1bc0*/  UIADD3 UR40, UP0, UPT, UR30, 0x180, URZ ;  /* 0x000001801e287890 */ /* 0x000fe4000ff1e0ff */
[----:B------:R-:W-:Y:S01]  /*1bd0*/  UTMALDG.3D.2CTA [UR32], [UR42], desc[UR44] ;  /* 0x00002c202a0075b4 */ /* 0x000fe20008211000 */
[----:B------:R-:W-:Y:S01]  /*1be0*/  UIMAD UR5, UR6, 0x6000, UR4 ;  /* 0x00006000060578a4 */ /* 0x000fe2000f8e0204 */
[----:B------:R-:W-:Y:S01]  /*1bf0*/  UMOV UR27, UR35 ;  /* 0x00000023001b7c82 */ /* 0x000fe20008000000 */
[----:B------:R-:W-:Y:S01]  /*1c00*/  UMOV UR28, UR36 ;  /* 0x00000024001c7c82 */ /* 0x000fe20008000000 */
[----:B------:R-:W-:Y:S01]  /*1c10*/  UMOV UR25, UR33 ;  /* 0x0000002100197c82 */ /* 0x000fe20008000000 */
[----:B------:R-:W-:Y:S01]  /*1c20*/  UIADD3.X UR41, UPT, UPT, URZ, UR31, URZ, UP0, !UPT ;  /* 0x0000001fff297290 */ /* 0x000fe200087fe4ff */
[----:B------:R2:W-:Y:S01]  /*1c30*/  UTMALDG.3D.2CTA [UR24], [UR42], desc[UR44] ;  /* 0x00002c182a0075b4 */ /* 0x0005e20008211000 */
[----:B------:R-:W-:Y:S01]  /*1c40*/  UIADD3 UR16, UPT, UPT, UR5, 0x19300, URZ ;  /* 0x0001930005107890 */ /* 0x000fe2000fffe0ff */
[----:B------:R-:W-:Y:S01]  /*1c50*/  UMOV UR20, UR36 ;  /* 0x0000002400147c82 */ /* 0x000fe20008000000 */
[----:B------:R-:W-:Y:S01]  /*1c60*/  UMOV UR17, UR33 ;  /* 0x0000002100117c82 */ /* 0x000fe20008000000 */
[----:B------:R-:W-:Y:S01]  /*1c70*/  UMOV UR18, UR34 ;  /* 0x0000002200127c82 */ /* 0x000fe20008000000 */
[----:B------:R-:W-:Y:S01]  /*1c80*/  UIADD3 UR8, UPT, UPT, UR5, 0x1c300, URZ ;  /* 0x0001c30005087890 */ /* 0x000fe2000fffe0ff */
[----:B------:R-:W-:Y:S01]  /*1c90*/  UMOV UR10, UR26 ;  /* 0x0000001a000a7c82 */ /* 0x000fe20008000000 */
[----:B------:R-:W-:Y:S03]  /*1ca0*/  UMOV UR11, UR19 ;  /* 0x00000013000b7c82 */ /* 0x000fe60008000000 */
[----:B------:R1:W-:Y:S01]  /*1cb0*/  UTMALDG.3D.2CTA [UR16], [UR40], desc[UR44] ;  /* 0x00002c10280075b4 */ /* 0x0003e20008211000 */
[----:B------:R-:W-:Y:S01]  /*1cc0*/  UMOV UR12, UR36 ;  /* 0x00000024000c7c82 */ /* 0x000fe20008000000 */
[----:B------:R-:W-:Y:S01]  /*1cd0*/  UMOV UR9, UR33 ;  /* 0x0000002100097c82 */ /* 0x000fe20008000000 */
[----:B------:R-:W-:Y:S01]  /*1ce0*/  UMOV UR38, UR7 ;  /* 0x0000000700267c82 */ /* 0x000fe20008000000 */
[----:B------:R-:W-:Y:S01]  /*1cf0*/  UMOV UR6, UR15 ;  /* 0x0000000f00067c82 */ /* 0x000fe20008000000 */
[----:B------:R1:W-:Y:S01]  /*1d00*/  UTMALDG.3D.2CTA [UR8], [UR40], desc[UR44] ;  /* 0x00002c08280075b4 */ /* 0x0003e20008211000 */
[----:B--2---:R-:W-:Y:S01]  /*1d10*/  UIADD3 UR26, UPT, UPT, UR26, 0x100, URZ ;  /* 0x000001001a1a7890 */ /* 0x004fe2000fffe0ff */
[----:B-1----:R-:W-:Y:S11]  /*1d20*/  BRA.U UP2, `(.L_x_31) ;  /* 0xfffffffd021c7547 */ /* 0x002ff6000b83ffff */
.L_x_25:
[----:B------:R-:W-:Y:S01]  /*1d30*/  ULEA UR5, UR15, UR4, 0x3 ;  /* 0x000000040f057291 */ /* 0x000fe2000f8e18ff */
[----:B------:R-:W-:Y:S01]  /*1d40*/  SHF.L.U32 R2, R17, 0x1f, RZ ;  /* 0x0000001f11027819 */ /* 0x000fe200000006ff */
[----:B------:R-:W-:Y:S01]  /*1d50*/  @!P1 SYNCS.ARRIVE.TRANS64.A1T0 RZ, [UR4+0x88], RZ ;  /* 0x000088ffffff99a7 */ /* 0x000fe20008100004 */
[----:B------:R-:W-:-:S06]  /*1d60*/  UISETP.GT.AND UP0, UPT, UR29, UR23, UPT ;  /* 0x000000171d00728c */ /* 0x000fcc000bf04270 */
[----:B--2-4-:R1:W2:Y:S03]  /*1d70*/  SYNCS.PHASECHK.TRANS64.TRYWAIT P0, [UR5+0x28], R2 ;  /* 0x00002802ff0075a7 */ /* 0x0142a60008001105 */
[----:B------:R-:W-:Y:S05]  /*1d80*/  BRA.U !UP0, `(.L_x_32) ;  /* 0x0000000108e87547 */ /* 0x000fea000b800000 */
[----:B------:R-:W-:Y:S01]  /*1d90*/  UIADD3 UR39, UPT, UPT, UR21, UR38, URZ ;  /* 0x0000002615277290 */ /* 0x000fe2000fffe0ff */
[----:B------:R-:W-:-:S11]  /*1da0*/  UMOV UR6, UR15 ;  /* 0x0000000f00067c82 */ /* 0x000fd60008000000 */
.L_x_38:
[----:B--2---:R-:W-:Y:S01]  /*1db0*/  @P5 MOV R3, 0x14000 ;  /* 0x0001400000035802 */ /* 0x004fe20000000f00 */
[----:B------:R-:W-:Y:S01]  /*1dc0*/  ULEA UR33, UR6, UR4, 0x3 ;  /* 0x0000000406217291 */ /* 0x000fe2000f8e18ff */
[----:B-12---:R-:W-:Y:S11]  /*1dd0*/  @P0 BRA `(.L_x_33) ;  /* 0x00000000000c0947 */ /* 0x006ff60003800000 */
[----:B------:R-:W-:Y:S04]  /*1de0*/  SHF.L.U32 R4, R17, 0x1f, RZ ;  /* 0x0000001f11047819 */ /* 0x000fe800000006ff */
[----:B------:R-:W2:Y:S02]  /*1df0*/  SYNCS.PHASECHK.TRANS64.TRYWAIT P0, [UR33+0x28], R4 ;  /* 0x00002804ff0075a7 */ /* 0x000ea40008001121 */
[----:B--2---:R-:W-:Y:S05]  /*1e00*/  @!P0 BRA `(.L_x_34) ;  /* 0x0000007000748947 */ /* 0x004fea0003800000 */
.L_x_33:
[----:B------:R2:W-:Y:S01]  /*1e10*/  @P5 SYNCS.ARRIVE.TRANS64 RZ, [UR33], R3 ;  /* 0x00000003ffff59a7 */ /* 0x0005e20008000021 */
[----:B------:R-:W-:Y:S04]  /*1e20*/  ULOP3.LUT UR5, UR14, 0x2, URZ, 0xfc, !UPT ;  /* 0x000000020e057892 */ /* 0x000fe8000f8efcff */
[----:B------:R-:W-:Y:S09]  /*1e30*/  UISETP.NE.AND UP0, UPT, UR5, 0x2, UPT ;  /* 0x000000020500788c */ /* 0x000ff2000bf05270 */
[----:B------:R-:W-:Y:S05]  /*1e40*/  BRA.U UP0, `(.L_x_35) ;  /* 0x0000000100047547 */ /* 0x000fea000b800000 */
[----:B------:R-:W-:Y:S05]  /*1e50*/  BPT.TRAP 0x1 ;  /* 0x000000040000795c */ /* 0x000fea0000300000 */
.L_x_35:
[----:B------:R-:W-:Y:S04]  /*1e60*/  BSSY.RECONVERGENT B0, `(.L_x_36) ;  /* 0x0000003000007945 */ /* 0x000fe80003800200 */
[----:B------:R-:W-:Y:S05]  /*1e70*/  @!P4 BRA `(.L_x_37) ;  /* 0x000000000004c947 */ /* 0x000fea0003800000 */
[----:B------:R-:W-:Y:S05]  /*1e80*/  BPT.TRAP 0x1 ;  /* 0x000000040000795c */ /* 0x000fea0000300000 */
.L_x_37:
[----:B------:R-:W-:Y:S05]  /*1e90*/  BSYNC.RECONVERGENT B0 ;  /* 0x0000000000007941 */ /* 0x000fea0003800200 */
.L_x_36:
[----:B------:R-:W-:Y:S02]  /*1ea0*/  UIADD3 UR15, UPT, UPT, UR6, 0x1, URZ ;  /* 0x00000001060f7890 */ /* 0x000fe4000fffe0ff */
[----:B------:R-:W-:Y:S02]  /*1eb0*/  UIADD3 UR44, UP1, UPT, UR30, 0x80, URZ ;  /* 0x000000801e2c7890 */ /* 0x000fe4000ff3e0ff */
[----:B------:R-:W-:Y:S02]  /*1ec0*/  UISETP.NE.AND UP0, UPT, UR15, 0x5, UPT ;  /* 0x000000050f00788c */ /* 0x000fe4000bf05270 */
[----:B------:R-:W-:Y:S02]  /*1ed0*/  ULEA UR24, UR6, UR4, 0xe ;  /* 0x0000000406187291 */ /* 0x000fe4000f8e70ff */
[----:B------:R-:W-:Y:S02]  /*1ee0*/  USEL UR9, URZ, 0x1, UP0 ;  /* 0x00000001ff097887 */ /* 0x000fe40008000000 */
[----:B------:R-:W-:Y:S02]  /*1ef0*/  USEL UR15, UR15, URZ, UP0 ;  /* 0x000000ff0f0f7287 */ /* 0x000fe40008000000 */
[----:B------:R-:W-:Y:S02]  /*1f00*/  USHF.L.U32 UR34, UR38, 0x8, URZ ;  /* 0x0000000826227899 */ /* 0x000fe400080006ff */
[----:B------:R-:W-:Y:S01]  /*1f10*/  ULEA UR8, UR15, UR4, 0x3 ;  /* 0x000000040f087291 */ /* 0x000fe2000f8e18ff */
[----:B------:R-:W-:Y:S01]  /*1f20*/  LOP3.LUT R17, R17, UR9, RZ, 0x3c, !PT ;  /* 0x0000000911117c12 */ /* 0x000fe2000f8e3cff */
[----:B------:R-:W-:Y:S02]  /*1f30*/  ULOP3.LUT UR33, UR33, 0xfefffff8, URZ, 0xc0, !UPT ;  /* 0xfefffff821217892 */ /* 0x000fe4000f8ec0ff */
[----:B------:R-:W-:Y:S01]  /*1f40*/  UIADD3.X UR45, UPT, UPT, URZ, UR31, URZ, UP1, !UPT ;  /* 0x0000001fff2d7290 */ /* 0x000fe20008ffe4ff */
[----:B-1----:R-:W-:Y:S01]  /*1f50*/  SHF.L.U32 R2, R17, 0x1f, RZ ;  /* 0x0000001f11027819 */ /* 0x002fe200000006ff */
[----:B------:R-:W-:Y:S01]  /*1f60*/  UIADD3 UR32, UPT, UPT, UR24, 0x5300, URZ ;  /* 0x0000530018207890 */ /* 0x000fe2000fffe0ff */
[----:B------:R-:W-:Y:S02]  /*1f70*/  UMOV UR42, 0x0 ;  /* 0x00000000002a7882 */ /* 0x000fe40000000000 */
[----:B------:R4:W1:Y:S01]  /*1f80*/  SYNCS.PHASECHK.TRANS64.TRYWAIT P0, [UR8+0x28], R2 ;  /* 0x00002802ff0075a7 */ /* 0x0008620008001108 */
[----:B------:R-:W-:Y:S01]  /*1f90*/  UMOV UR43, 0x10000000 ;  /* 0x10000000002b7882 */ /* 0x000fe20000000000 */
[----:B------:R-:W-:Y:S02]  /*1fa0*/  UIADD3 UR26, UPT, UPT, UR34, 0x80, URZ ;  /* 0x00000080221a7890 */ /* 0x000fe4000fffe0ff */
[----:B------:R-:W-:Y:S02]  /*1fb0*/  UIADD3 UR24, UPT, UPT, UR24, 0x7300, URZ ;  /* 0x0000730018187890 */ /* 0x000fe4000fffe0ff */
[----:B------:R4:W-:Y:S01]  /*1fc0*/  UTMALDG.3D.2CTA [UR32], [UR44], desc[UR42] ;  /* 0x00002a202c0075b4 */ /* 0x0009e20008211000 */
[----:B------:R-:W-:Y:S02]  /*1fd0*/  UIADD3 UR40, UP0, UPT, UR30, 0x180, URZ ;  /* 0x000001801e287890 */ /* 0x000fe4000ff1e0ff */
        /* <DEDUP_REMOVED lines=16> */
[----:B------:R-:W-:Y:S01]  /*20e0*/  UIADD3 UR38, UPT, UPT, UR38, 0x1, URZ ;  /* 0x0000000126267890 */ /* 0x000fe2000fffe0ff */
[----:B------:R-:W-:Y:S03]  /*20f0*/  UMOV UR6, UR15 ;  /* 0x0000000f00067c82 */ /* 0x000fe60008000000 */
[----:B------:R-:W-:Y:S01]  /*2100*/  UISETP.NE.AND UP0, UPT, UR38, UR39, UPT ;  /* 0x000000272600728c */ /* 0x000fe2000bf05270 */
[----:B------:R4:W-:Y:S08]  /*2110*/  UTMALDG.3D.2CTA [UR8], [UR40], desc[UR42] ;  /* 0x00002a08280075b4 */ /* 0x0009f00008211000 */
[----:B----4-:R-:W-:Y:S05]  /*2120*/  BRA.U UP0, `(.L_x_38) ;  /* 0xfffffffd00207547 */ /* 0x010fea000b83ffff */
.L_x_32:
[C---:B-1----:R-:W-:Y:S01]  /*2130*/  LEA R2, R16.reuse, UR4, 0x3 ;  /* 0x0000000410027c11 */ /* 0x042fe2000f8e18ff */
[----:B------:R-:W-:Y:S01]  /*2140*/  NOP ;  /* 0x0000000000007918 */ /* 0x000fe20000000000 */
[----:B--2---:R-:W-:Y:S02]  /*2150*/  SHF.L.U32 R3, R13, 0x1f, RZ ;  /* 0x0000001f0d037819 */ /* 0x004fe400000006ff */
[----:B------:R-:W-:Y:S02]  /*2160*/  LEA R4, R16, UR4, 0x4 ;  /* 0x0000000410047c11 */ /* 0x000fe4000f8e20ff */
[----:B------:R-:W1:Y:S02]  /*2170*/  SYNCS.PHASECHK.TRANS64.TRYWAIT P0, [R2+URZ+0x90], R3 ;  /* 0x00009003020075a7 */ /* 0x000e6400080011ff */
[----:B-1----:R-:W-:Y:S05]  /*2180*/  @!P0 BRA `(.L_x_39) ;  /* 0x0000006c00ac8947 */ /* 0x002fea0003800000 */
.L_x_142:
[----:B------:R-:W2:Y:S01]  /*2190*/  LDS.128 R4, [R4+0x120] ;  /* 0x0001200004047984 */ /* 0x000ea20000000c00 */
[----:B------:R-:W-:Y:S01]  /*21a0*/  ISETP.GE.AND P0, PT, R37, 0x1, PT ;  /* 0x000000012500780c */ /* 0x000fe20003f06270 */
[----:B-1----:R-:W-:Y:S01]  /*21b0*/  VIADD R2, R2, 0xa0 ;  /* 0x000000a002027836 */ /* 0x002fe20000000000 */
[----:B------:R-:W-:Y:S01]  /*21c0*/  @!PT LDS RZ, [RZ] ;  /* 0x00000000fffff984 */ /* 0x000fe20000000800 */
[----:B------:R-:W-:Y:S01]  /*21d0*/  @!PT LDS RZ, [RZ] ;  /* 0x00000000fffff984 */ /* 0x000fe20000000800 */
[----:B------:R-:W-:Y:S01]  /*21e0*/  @!PT LDS RZ, [RZ] ;  /* 0x00000000fffff984 */ /* 0x000fe20000000800 */
[----:B------:R-:W-:Y:S01]  /*21f0*/  @!PT LDS RZ, [RZ] ;  /* 0x00000000fffff984 */ /* 0x000fe20000000800 */
[----:B------:R1:W-:Y:S06]  /*2200*/  MEMBAR.ALL.CTA ;  /* 0x0000000000007992 */ /* 0x0003ec0000008000 */
[----:B-1----:R-:W1:Y:S01]  /*2210*/  FENCE.VIEW.ASYNC.S ;  /* 0x00000000000073c6 */ /* 0x002e620000000000 */
[----:B------:R-:W-:-:S04]  /*2220*/  PRMT R2, RZ, 0x654, R2 ;  /* 0x00000654ff027816 */ /* 0x000fc80000000002 */
[----:B-1----:R1:W-:Y:S01]  /*2230*/  SYNCS.ARRIVE.TRANS64.RED.A1T0 RZ, [R2+URZ], RZ ;  /* 0x000000ff02ff79a7 */ /* 0x0023e200081004ff */
[----:B--2---:R-:W-:-:S13]  /*2240*/  LOP3.LUT P2, RZ, R6, 0x1, RZ, 0xc0, !PT ;  /* 0x0000000106ff7812 */ /* 0x004fda000784c0ff */
[----:B------:R-:W-:Y:S01]  /*2250*/  @P2 SHF.R.U32.HI R3, RZ, 0x10, R5 ;  /* 0x00000010ff032819 */ /* 0x000fe20000011605 */
[----:B------:R-:W-:Y:S01]  /*2260*/  VOTEU.ANY UP0, P2 ;  /* 0x0000000000ff7886 */ /* 0x000fe20001000100 */
[----:B------:R-:W-:Y:S02]  /*2270*/  @P2 MOV R10, R4 ;  /* 0x00000004000a2202 */ /* 0x000fe40000000f00 */
[----:B------:R-:W-:Y:S02]  /*2280*/  @P2 R2UR.BROADCAST UR5, R3 ;  /* 0x00000000030522ca */ /* 0x000fe400008e0000 */
[----:B------:R-:W-:-:S11]  /*2290*/  @P2 LOP3.LUT R9, R5, 0xffff, RZ, 0xc0, !PT ;  /* 0x0000ffff05092812 */ /* 0x000fd600078ec0ff */
[----:B------:R-:W-:Y:S01]  /*22a0*/  @UP0 UMOV UR36, UR5 ;  /* 0x0000000500240c82 */ /* 0x000fe20008000000 */
[----:B-1----:R-:W-:Y:S05]  /*22b0*/  @!P0 BRA `(.L_x_40) ;  /* 0x0000000000b88947 */ /* 0x002fea0003800000 */
[----:B------:R-:W3:Y:S01]  /*22c0*/  LDC.64 R4, c[0x0][0xb18] ;  /* 0x0002c600ff047b82 */ /* 0x000ee20000000a00 */
[----:B------:R-:W-:-:S07]  /*22d0*/  ISETP.NE.AND P3, PT, R37, 0x1, PT ;  /* 0x000000012500780c */ /* 0x000fce0003f65270 */
[----:B------:R-:W1:Y:S08]  /*22e0*/  LDC.64 R6, c[0x0][0xb10] ;  /* 0x0002c400ff067b82 */ /* 0x000e700000000a00 */
[----:B------:R-:W2:Y:S08]  /*22f0*/  LDC R14, c[0x0][0xb20] ;  /* 0x0002c800ff0e7b82 */ /* 0x000eb00000000800 */
[----:B------:R-:W4:Y:S01]  /*2300*/  LDC R15, c[0x0][0xb0c] ;  /* 0x0002c300ff0f7b82 */ /* 0x000f220000000800 */
[----:B---3--:R-:W-:Y:S01]  /*2310*/  IMAD.HI.U32 R21, R0, R5, RZ ;  /* 0x0000000500157227 */ /* 0x008fe200078e00ff */
[----:B------:R-:W-:-:S03]  /*2320*/  ISETP.NE.AND P0, PT, R4, 0x1, PT ;  /* 0x000000010400780c */ /* 0x000fc60003f05270 */
[----:B------:R-:W-:-:S03]  /*2330*/  IMAD.HI.U32 R5, R9, R5, RZ ;  /* 0x0000000509057227 */ /* 0x000fc600078e00ff */
[----:B------:R-:W3:Y:S01]  /*2340*/  LDC.64 R2, c[0x0][0xb28] ;  /* 0x0002ca00ff027b82 */ /* 0x000ee20000000a00 */
[----:B-1----:R-:W-:-:S04]  /*2350*/  IMAD.HI.U32 R22, R8, R6, RZ ;  /* 0x0000000608167227 */ /* 0x002fc800078e00ff */
[----:B------:R-:W-:Y:S01]  /*2360*/  IMAD.HI.U32 R23, R10, R6, RZ ;  /* 0x000000060a177227 */ /* 0x000fe200078e00ff */
[----:B------:R-:W-:Y:S02]  /*2370*/  SHF.R.U32.HI R22, RZ, R7, R22 ;  /* 0x00000007ff167219 */ /* 0x000fe40000011616 */
[-C--:B--2---:R-:W-:Y:S02]  /*2380*/  SHF.R.U32.HI R21, RZ, R14.reuse, R21 ;  /* 0x0000000eff157219 */ /* 0x084fe40000011615 */
[----:B------:R-:W-:Y:S02]  /*2390*/  SHF.R.U32.HI R5, RZ, R14, R5 ;  /* 0x0000000eff057219 */ /* 0x000fe40000011605 */
[----:B------:R-:W-:Y:S02]  /*23a0*/  SEL R21, R0, R21, !P0 ;  /* 0x0000001500157207 */ /* 0x000fe40004000000 */
[----:B------:R-:W-:Y:S02]  /*23b0*/  SHF.R.U32.HI R23, RZ, R7, R23 ;  /* 0x00000007ff177219 */ /* 0x000fe40000011617 */
[----:B----4-:R-:W-:-:S02]  /*23c0*/  ISETP.NE.AND P1, PT, R15, 0x1, PT ;  /* 0x000000010f00780c */ /* 0x010fc40003f25270 */
[----:B------:R-:W-:Y:S02]  /*23d0*/  SEL R5, R9, R5, !P0 ;  /* 0x0000000509057207 */ /* 0x000fe40004000000 */
[----:B------:R-:W-:Y:S02]  /*23e0*/  SEL R22, R8, R22, !P1 ;  /* 0x0000001608167207 */ /* 0x000fe40004800000 */
[----:B------:R-:W-:Y:S01]  /*23f0*/  SEL R23, R10, R23, !P1 ;  /* 0x000000170a177207 */ /* 0x000fe20004800000 */
[----:B---3--:R-:W-:-:S04]  /*2400*/  IMAD.HI.U32 R20, R21, R2, RZ ;  /* 0x0000000215147227 */ /* 0x008fc800078e00ff */
        /* <DEDUP_REMOVED lines=10> */
[----:B------:R-:W-:-:S04]  /*24b0*/  @!P0 IMAD.HI.U32 R7, R23, R2, RZ ;  /* 0x0000000217078227 */ /* 0x000fc800078e00ff */
[----:B------:R-:W-:Y:S01]  /*24c0*/  IMAD.MOV R2, RZ, RZ, -R6 ;  /* 0x000000ffff027224 */ /* 0x000fe200078e0a06 */
[----:B------:R-:W-:Y:S02]  /*24d0*/  @!P0 SHF.R.U32.HI R3, RZ, R3, R7 ;  /* 0x00000003ff038219 */ /* 0x000fe40000011607 */
[----:B------:R-:W-:Y:S01]  /*24e0*/  IADD3 R7, PT, PT, -R5, RZ, RZ ;  /* 0x000000ff05077210 */ /* 0x000fe20007ffe1ff */
[----:B------:R-:W-:Y:S01]  /*24f0*/  IMAD R2, R37, R2, R5 ;  /* 0x0000000225027224 */ /* 0x000fe200078e0205 */
        /* <DEDUP_REMOVED lines=10> */
.L_x_40:
[----:B------:R-:W1:Y:S02]  /*25a0*/  LDCU UR5, c[0x0][0xb30] ;  /* 0x00016600ff0577ac */ /* 0x000e640008000800 */
[----:B-1----:R-:W-:-:S09]  /*25b0*/  UISETP.NE.AND UP0, UPT, UR5, 0x1, UPT ;  /* 0x000000010500788c */ /* 0x002fd2000bf05270 */
[----:B------:R-:W-:Y:S05]  /*25c0*/  BRA.U UP0, `(.L_x_41) ;  /* 0x0000000100407547 */ /* 0x000fea000b800000 */
[----:B------:R-:W1:Y:S08]  /*25d0*/  LDC.64 R4, c[0x0][0xb10] ;  /* 0x0002c400ff047b82 */ /* 0x000e700000000a00 */
[----:B------:R-:W2:Y:S08]  /*25e0*/  LDC.64 R2, c[0x0][0xb18] ;  /* 0x0002c600ff027b82 */ /* 0x000eb00000000a00 */
[----:B------:R-:W4:Y:S08]  /*25f0*/  LDC R6, c[0x0][0xb20] ;  /* 0x0002c800ff067b82 */ /* 0x000f300000000800 */
[----:B------:R-:W3:Y:S01]  /*2600*/  LDC R7, c[0x0][0xb0c] ;  /* 0x0002c300ff077b82 */ /* 0x000ee20000000800 */
[----:B-1----:R-:W-:-:S05]  /*2610*/  IMAD.HI.U32 R4, R10, R4, RZ ;  /* 0x000000040a047227 */ /* 0x002fca00078e00ff */
[----:B------:R-:W-:Y:S01]  /*2620*/  SHF.R.U32.HI R4, RZ, R5, R4 ;  /* 0x00000005ff047219 */ /* 0x000fe20000011604 */
[----:B--2---:R-:W-:Y:S01]  /*2630*/  IMAD.HI.U32 R3, R9, R3, RZ ;  /* 0x0000000309037227 */ /* 0x004fe200078e00ff */
[----:B------:R-:W-:-:S04]  /*2640*/  ISETP.NE.AND P0, PT, R2, 0x1, PT ;  /* 0x000000010200780c */ /* 0x000fc80003f05270 */
[----:B----4-:R-:W-:-:S04]  /*2650*/  SHF.R.U32.HI R3, RZ, R6, R3 ;  /* 0x00000006ff037219 */ /* 0x010fc80000011603 */
[----:B------:R-:W-:Y:S02]  /*2660*/  SEL R3, R9, R3, !P0 ;  /* 0x0000000309037207 */ /* 0x000fe40004000000 */
[----:B---3--:R-:W-:-:S04]  /*2670*/  ISETP.NE.AND P1, PT, R7, 0x1, PT ;  /* 0x000000010700780c */ /* 0x008fc80003f25270 */
[----:B------:R-:W-:-:S05]  /*2680*/  SEL R4, R10, R4, !P1 ;  /* 0x000000040a047207 */ /* 0x000fca0004800000 */
[----:B------:R-:W-:Y:S02]  /*2690*/  IMAD.IADD R5, R3, 0x1, -R4 ;  /* 0x0000000103057824 */ /* 0x000fe400078e0a04 */
[----:B------:R-:W-:Y:S02]  /*26a0*/  IMAD.IADD R3, R4, 0x1, -R3 ;  /* 0x0000000104037824 */ /* 0x000fe400078e0a03 */
[----:B------:R-:W-:Y:S02]  /*26b0*/  IMAD R10, R5, R7, R10 ;  /* 0x00000007050a7224 */ /* 0x000fe400078e020a */
[----:B------:R-:W-:-:S07]  /*26c0*/  IMAD R9, R3, R2, R9 ;  /* 0x0000000203097224 */ /* 0x000fce00078e0209 */
.L_x_41:
[----:B------:R-:W-:Y:S01]  /*26d0*/  VIADD R16, R16, 0x1 ;  /* 0x0000000110107836 */ /* 0x000fe20000000000 */
[----:B------:R-:W-:Y:S01]  /*26e0*/  PLOP3.LUT P1, PT, PT, PT, PT, 0x80, 0x8 ;  /* 0x000000000008781c */ /* 0x000fe20003f2f070 */
[----:B------:R-:W-:Y:S02]  /*26f0*/  IMAD.IADD R14, R10, 0x1, R97 ;  /* 0x000000010a0e7824 */ /* 0x000fe400078e0261 */
[----:B------:R-:W-:Y:S01]  /*2700*/  IMAD.IADD R15, R9, 0x1, R96 ;  /* 0x00000001090f7824 */ /* 0x000fe200078e0260 */
[----:B------:R-:W-:-:S04]  /*2710*/  ISETP.NE.AND P0, PT, R16, 0x2, PT ;  /* 0x000000021000780c */ /* 0x000fc80003f05270 */
[----:B------:R-:W-:Y:S02]  /*2720*/  SEL R2, RZ, 0x1, P0 ;  /* 0x00000001ff027807 */ /* 0x000fe40000000000 */
[----:B------:R-:W-:Y:S02]  /*2730*/  SEL R16, R16, RZ, P0 ;  /* 0x000000ff10107207 */ /* 0x000fe40000000000 */
[----:B------:R-:W-:Y:S01]  /*2740*/  LOP3.LUT R13, R13, R2, RZ, 0x3c, !PT ;  /* 0x000000020d0d7212 */ /* 0x000fe200078e3cff */
[----:B------:R-:W-:Y:S06]  /*2750*/  @P2 BRA `(.L_x_42) ;  /* 0xfffffff000002947 */ /* 0x000fec000383ffff */
[----:B------:R-:W-:Y:S01]  /*2760*/  UIADD3 UR4, UPT, UPT, UR4, 0x28, URZ ;  /* 0x0000002804047890 */ /* 0x000fe2000fffe0ff */
[----:B------:R-:W-:-:S03]  /*2770*/  SHF.L.U32 R2, R17, 0x1f, RZ ;  /* 0x0000001f11027819 */ /* 0x000fc600000006ff */
[----:B------:R-:W-:-:S09]  /*2780*/  ULEA UR5, UR15, UR4, 0x3 ;  /* 0x000000040f057291 */ /* 0x000fd2000f8e18ff */
[----:B------:R-:W1:Y:S02]  /*2790*/  SYNCS.PHASECHK.TRANS64.TRYWAIT P0, [UR5], R2 ;  /* 0x00000002ff0075a7 */ /* 0x000e640008001105 */
[----:B-1----:R-:W-:Y:S05]  /*27a0*/  @!P0 BRA `(.L_x_43) ;  /* 0x0000006800388947 */ /* 0x002fea0003800000 */
.L_x_144:
[----:B------:R-:W-:-:S04]  /*27b0*/  UIADD3 UR6, UPT, UPT, UR15, 0x1, URZ ;  /* 0x000000010f067890 */ /* 0x000fc8000fffe0ff */
[----:B------:R-:W-:-:S04]  /*27c0*/  UISETP.NE.AND UP0, UPT, UR6, 0x5, UPT ;  /* 0x000000050600788c */ /* 0x000fc8000bf05270 */
[----:B------:R-:W-:Y:S02]  /*27d0*/  USEL UR7, URZ, 0x1, UP0 ;  /* 0x00000001ff077887 */ /* 0x000fe40008000000 */
[----:B------:R-:W-:-:S04]  /*27e0*/  USEL UR6, UR6, URZ, UP0 ;  /* 0x000000ff06067287 */ /* 0x000fc80008000000 */
[----:B------:R-:W-:Y:S01]  /*27f0*/  ULEA UR5, UR6, UR4, 0x3 ;  /* 0x0000000406057291 */ /* 0x000fe2000f8e18ff */
[----:B-1----:R-:W-:-:S04]  /*2800*/  LOP3.LUT R2, R17, UR7, RZ, 0x3c, !PT ;  /* 0x0000000711027c12 */ /* 0x002fc8000f8e3cff */
[----:B------:R-:W-:-:S04]  /*2810*/  SHF.L.U32 R3, R2, 0x1f, RZ ;  /* 0x0000001f02037819 */ /* 0x000fc800000006ff */
[----:B------:R-:W1:Y:S02]  /*2820*/  SYNCS.PHASECHK.TRANS64.TRYWAIT P0, [UR5], R3 ;  /* 0x00000003ff0075a7 */ /* 0x000e640008001105 */
[----:B-1----:R-:W-:Y:S05]  /*2830*/  @!P0 BRA `(.L_x_44) ;  /* 0x00000068002c8947 */ /* 0x002fea0003800000 */
.L_x_146:
[----:B------:R-:W-:-:S04]  /*2840*/  UIADD3 UR6, UPT, UPT, UR6, 0x1, URZ ;  /* 0x0000000106067890 */ /* 0x000fc8000fffe0ff */
[----:B------:R-:W-:-:S04]  /*2850*/  UISETP.NE.AND UP0, UPT, UR6, 0x5, UPT ;  /* 0x000000050600788c */ /* 0x000fc8000bf05270 */
[----:B------:R-:W-:Y:S02]  /*2860*/  USEL UR7, URZ, 0x1, UP0 ;  /* 0x00000001ff077887 */ /* 0x000fe40008000000 */
[----:B------:R-:W-:-:S04]  /*2870*/  USEL UR6, UR6, URZ, UP0 ;  /* 0x000000ff06067287 */ /* 0x000fc80008000000 */
[----:B------:R-:W-:Y:S01]  /*2880*/  ULEA UR5, UR6, UR4, 0x3 ;  /* 0x0000000406057291 */ /* 0x000fe2000f8e18ff */
[----:B------:R-:W-:-:S04]  /*2890*/  LOP3.LUT R2, R2, UR7, RZ, 0x3c, !PT ;  /* 0x0000000702027c12 */ /* 0x000fc8000f8e3cff */
[----:B-1----:R-:W-:-:S04]  /*28a0*/  SHF.L.U32 R3, R2, 0x1f, RZ ;  /* 0x0000001f02037819 */ /* 0x002fc800000006ff */
[----:B------:R-:W1:Y:S02]  /*28b0*/  SYNCS.PHASECHK.TRANS64.TRYWAIT P0, [UR5], R3 ;  /* 0x00000003ff0075a7 */ /* 0x000e640008001105 */
[----:B-1----:R-:W-:Y:S05]  /*28c0*/  @!P0 BRA `(.L_x_45) ;  /* 0x0000006800208947 */ /* 0x002fea0003800000 */
.L_x_148:
        /* <DEDUP_REMOVED lines=9> */
.L_x_150:
[----:B------:R-:W-:-:S04]  /*2960*/  UIADD3 UR6, UPT, UPT, UR6, 0x1, URZ ;  /* 0x0000000106067890 */ /* 0x000fc8000fffe0ff */
[----:B------:R-:W-:-:S04]  /*2970*/  UISETP.NE.AND UP0, UPT, UR6, 0x5, UPT ;  /* 0x000000050600788c */ /* 0x000fc8000bf05270 */
[----:B------:R-:W-:Y:S02]  /*2980*/  USEL UR5, URZ, 0x1, UP0 ;  /* 0x00000001ff057887 */ /* 0x000fe40008000000 */
[----:B------:R-:W-:-:S04]  /*2990*/  USEL UR6, UR6, URZ, UP0 ;  /* 0x000000ff06067287 */ /* 0x000fc80008000000 */
[----:B------:R-:W-:Y:S01]  /*29a0*/  ULEA UR6, UR6, UR4, 0x3 ;  /* 0x0000000406067291 */ /* 0x000fe2000f8e18ff */
[----:B------:R-:W-:-:S04]  /*29b0*/  LOP3.LUT R2, R2, UR5, RZ, 0x3c, !PT ;  /* 0x0000000502027c12 */ /* 0x000fc8000f8e3cff */
[----:B------:R-:W-:Y:S01]  /*29c0*/  SHF.L.U32 R2, R2, 0x1f, RZ ;  /* 0x0000001f02027819 */ /* 0x000fe200000006ff */
[----:B-1-3--:R-:W-:-:S07]  /*29d0*/  IMAD.U32 R0, RZ, RZ, UR6 ;  /* 0x00000006ff007e24 */ /* 0x00afce000f8e00ff */
.L_x_47:
[----:B-1----:R1:W2:Y:S02]  /*29e0*/  SYNCS.PHASECHK.TRANS64.TRYWAIT P0, [R0+URZ], R2 ;  /* 0x00000002000075a7 */ /* 0x0022a400080011ff */
[----:B--2---:R-:W-:Y:S05]  /*29f0*/  @!P0 NANOSLEEP.SYNCS 0x989680 ;  /* 0x009896800000895d */ /* 0x004fea0003900000 */
[----:B------:R-:W2:Y:S02]  /*2a00*/  @!P0 SYNCS.PHASECHK.TRANS64 P0, [R0+URZ], R2 ;  /* 0x00000002000085a7 */ /* 0x000ea400080010ff */
[----:B--2---:R-:W-:Y:S05]  /*2a10*/  @P0 EXIT ;  /* 0x000000000000094d */ /* 0x004fea0003800000 */
[----:B------:R-:W-:Y:S05]  /*2a20*/  BRA `(.L_x_47) ;  /* 0xfffffffc00ec7947 */ /* 0x000fea000383ffff */
.L_x_22:
[----:B------:R-:W-:-:S04]  /*2a30*/  UISETP.NE.AND UP1, UPT, UR37, URZ, UPT ;  /* 0x000000ff2500728c */ /* 0x000fc8000bf25270 */
[----:B------:R-:W-:-:S09]  /*2a40*/  UISETP.NE.OR UP1, UPT, UR10, 0x1, UP1 ;  /* 0x000000010a00788c */ /* 0x000fd20008f25670 */
[----:B------:R-:W-:Y:S05]  /*2a50*/  BRA.U UP1, `(.L_x_48) ;  /* 0x00000005014c7547 */ /* 0x000fea000b800000 */
[----:B------:R-:W-:Y:S01]  /*2a60*/  HFMA2 R11, -RZ, RZ, 0, 0 ;  /* 0x00000000ff0b7431 */ /* 0x000fe200000001ff */
[----:B------:R-:W-:Y:S01]  /*2a70*/  ISETP.GE.U32.AND P2, PT, R10, 0x2, PT ;  /* 0x000000020a00780c */ /* 0x000fe20003f46070 */
[----:B------:R-:W-:Y:S01]  /*2a80*/  IMAD.MOV.U32 R12, RZ, RZ, 0x1 ;  /* 0x00000001ff0c7424 */ /* 0x000fe200078e00ff */
[----:B------:R-:W-:Y:S01]  /*2a90*/  CS2R R8, SRZ ;  /* 0x0000000000087805 */ /* 0x000fe2000001ff00 */
[----:B------:R-:W-:Y:S01]  /*2aa0*/  IMAD.MOV.U32 R3, RZ, RZ, RZ ;  /* 0x000000ffff037224 */ /* 0x000fe200078e00ff */
[----:B------:R-:W-:Y:S01]  /*2ab0*/  UMOV UR4, 0x400 ;  /* 0x0000040000047882 */ /* 0x000fe20000000000 */
[----:B------:R-:W-:Y:S01]  /*2ac0*/  UMOV UR6, URZ ;  /* 0x000000ff00067c82 */ /* 0x000fe20008000000 */
[----:B------:R-:W-:-:S12]  /*2ad0*/  ULEA UR37, UR37, UR4, 0x18 ;  /* 0x0000000425257291 */ /* 0x000fd8000f8ec0ff */
.L_x_52:
[----:B------:R-:W-:Y:S02]  /*2ae0*/  LEA R0, R3, UR37, 0x3 ;  /* 0x0000002503007c11 */ /* 0x000fe4000f8e18ff */
[----:B------:R-:W-:-:S03]  /*2af0*/  SHF.L.U32 R4, R8, 0x1f, RZ ;  /* 0x0000001f08047819 */ /* 0x000fc600000006ff */
[----:B------:R-:W-:Y:S01]  /*2b00*/  VIADD R5, R0, 0x100 ;  /* 0x0000010000057836 */ /* 0x000fe20000000000 */
[----:B------:R-:W1:Y:S02]  /*2b10*/  SYNCS.PHASECHK.TRANS64.TRYWAIT P0, [R0+URZ+0xf0], R4 ;  /* 0x0000f004000075a7 */ /* 0x000e6400080011ff */
[----:B-1----:R-:W-:Y:S05]  /*2b20*/  @!P0 BRA `(.L_x_49) ;  /* 0x0000006400b88947 */ /* 0x002fea0003800000 */
.L_x_151:
[----:B------:R-:W-:Y:S01]  /*2b30*/  ULEA UR5, UR6, UR37, 0x3 ;  /* 0x0000002506057291 */ /* 0x000fe2000f8e18ff */
[----:B-1----:R-:W-:Y:S01]  /*2b40*/  PRMT R0, RZ, 0x654, R5 ;  /* 0x00000654ff007816 */ /* 0x002fe20000000005 */
[----:B------:R-:W-:Y:S01]  /*2b50*/  @!P2 IMAD.MOV.U32 R4, RZ, RZ, 0x10 ;  /* 0x00000010ff04a424 */ /* 0x000fe200078e00ff */
[----:B------:R-:W-:Y:S01]  /*2b60*/  SHF.L.U32 R5, R12, 0x1f, RZ ;  /* 0x0000001f0c057819 */ /* 0x000fe200000006ff */
[----:B------:R-:W-:Y:S01]  /*2b70*/  UIADD3 UR4, UPT, UPT, UR5, 0x90, URZ ;  /* 0x0000009005047890 */ /* 0x000fe2000fffe0ff */
[----:B------:R1:W-:Y:S05]  /*2b80*/  SYNCS.ARRIVE.TRANS64.RED.A1T0 RZ, [R0+URZ], RZ ;  /* 0x000000ff00ff79a7 */ /* 0x0003ea00081004ff */
[----:B------:R-:W-:Y:S01]  /*2b90*/  IMAD.U32 R6, RZ, RZ, UR4 ;  /* 0x00000004ff067e24 */ /* 0x000fe2000f8e00ff */
[----:B------:R-:W2:Y:S04]  /*2ba0*/  SYNCS.PHASECHK.TRANS64.TRYWAIT P0, [UR5+0xa0], R5 ;  /* 0x0000a005ff0075a7 */ /* 0x000ea80008001105 */
[----:B------:R-:W-:Y:S01]  /*2bb0*/  PRMT R6, R10, 0x654, R6 ;  /* 0x000006540a067816 */ /* 0x000fe20000000006 */
[----:B-12---:R-:W-:Y:S06]  /*2bc0*/  @!P0 BRA `(.L_x_50) ;  /* 0x0000006400a48947 */ /* 0x006fec0003800000 */
.L_x_153:
[----:B------:R-:W-:Y:S01]  /*2bd0*/  ULEA UR4, UR6, UR37, 0x4 ;  /* 0x0000002506047291 */ /* 0x000fe2000f8e20ff */
[----:B------:R-:W-:Y:S01]  /*2be0*/  SEL R2, R6, R2, !P2 ;  /* 0x0000000206027207 */ /* 0x000fe20005000000 */
[----:B------:R-:W-:Y:S01]  /*2bf0*/  UIADD3 UR5, UPT, UPT, UR5, 0x90, URZ ;  /* 0x0000009005057890 */ /* 0x000fe2000fffe0ff */
[----:B-1----:R-:W-:Y:S01]  /*2c00*/  LEA R0, R11, UR37, 0x3 ;  /* 0x000000250b007c11 */ /* 0x002fe2000f8e18ff */
[----:B------:R-:W-:Y:S01]  /*2c10*/  UIADD3 UR4, UPT, UPT, UR4, 0x120, URZ ;  /* 0x0000012004047890 */ /* 0x000fe2000fffe0ff */
[----:B------:R1:W-:Y:S01]  /*2c20*/  @!P2 SYNCS.ARRIVE.TRANS64.RED RZ, [R2+URZ], R4 ;  /* 0x0000000402ffa9a7 */ /* 0x0003e200080004ff */
[----:B------:R-:W-:Y:S01]  /*2c30*/  UIADD3 UR6, UPT, UPT, UR6, 0x1, URZ ;  /* 0x0000000106067890 */ /* 0x000fe2000fffe0ff */
[----:B------:R-:W-:-:S03]  /*2c40*/  VIADD R3, R3, 0x1 ;  /* 0x0000000103037836 */ /* 0x000fc60000000000 */
[----:B------:R-:W-:Y:S02]  /*2c50*/  UISETP.NE.AND UP0, UPT, UR6, 0x2, UPT ;  /* 0x000000020600788c */ /* 0x000fe4000bf05270 */
[----:B------:R-:W-:Y:S01]  /*2c60*/  ISETP.NE.AND P0, PT, R3, 0x2, PT ;  /* 0x000000020300780c */ /* 0x000fe20003f05270 */
[----:B------:R-:W-:Y:S06]  /*2c70*/  UGETNEXTWORKID.BROADCAST [UR4], [UR5] ;  /* 0x00000000040073ca */ /* 0x000fec0008000100 */
[----:B------:R-:W-:Y:S02]  /*2c80*/  USEL UR4, URZ, 0x1, UP0 ;  /* 0x00000001ff047887 */ /* 0x000fe40008000000 */
[----:B------:R-:W-:-:S04]  /*2c90*/  USEL UR6, UR6, URZ, UP0 ;  /* 0x000000ff06067287 */ /* 0x000fc80008000000 */
[----:B------:R-:W-:Y:S02]  /*2ca0*/  LOP3.LUT R12, R12, UR4, RZ, 0x3c, !PT ;  /* 0x000000040c0c7c12 */ /* 0x000fe4000f8e3cff */
[----:B-1----:R-:W-:-:S04]  /*2cb0*/  SHF.L.U32 R4, R9, 0x1f, RZ ;  /* 0x0000001f09047819 */ /* 0x002fc800000006ff */
[----:B------:R-:W1:Y:S02]  /*2cc0*/  SYNCS.PHASECHK.TRANS64.TRYWAIT P1, [R0+URZ+0x90], R4 ;  /* 0x00009004000075a7 */ /* 0x000e6400080211ff */
[----:B-1----:R-:W-:Y:S05]  /*2cd0*/  @!P1 BRA `(.L_x_51) ;  /* 0x0000006400789947 */ /* 0x002fea0003800000 */
.L_x_154:
[----:B-1----:R-:W-:Y:S01]  /*2ce0*/  LEA R4, R11, UR37, 0x4 ;  /* 0x000000250b047c11 */ /* 0x002fe2000f8e20ff */
[----:B------:R-:W-:Y:S01]  /*2cf0*/  VIADD R0, R0, 0xa0 ;  /* 0x000000a000007836 */ /* 0x000fe20000000000 */
[----:B------:R-:W-:Y:S01]  /*2d00*/  SEL R3, R3, RZ, P0 ;  /* 0x000000ff03037207 */ /* 0x000fe20000000000 */
[----:B------:R-:W-:-:S03]  /*2d10*/  VIADD R11, R11, 0x1 ;  /* 0x000000010b0b7836 */ /* 0x000fc60000000000 */
[----:B------:R-:W1:Y:S01]  /*2d20*/  LDS.128 R4, [R4+0x120] ;  /* 0x0001200004047984 */ /* 0x000e620000000c00 */
[----:B------:R-:W-:Y:S02]  /*2d30*/  PRMT R0, RZ, 0x654, R0 ;  /* 0x00000654ff007816 */ /* 0x000fe40000000000 */
[C---:B------:R-:W-:Y:S01]  /*2d40*/  ISETP.NE.AND P1, PT, R11.reuse, 0x2, PT ;  /* 0x000000020b00780c */ /* 0x040fe20003f25270 */
[----:B------:R-:W-:Y:S01]  /*2d50*/  @!PT LDS RZ, [RZ] ;  /* 0x00000000fffff984 */ /* 0x000fe20000000800 */
[----:B------:R-:W-:Y:S01]  /*2d60*/  @!PT LDS RZ, [RZ] ;  /* 0x00000000fffff984 */ /* 0x000fe20000000800 */
[----:B------:R-:W-:Y:S01]  /*2d70*/  @!PT LDS RZ, [RZ] ;  /* 0x00000000fffff984 */ /* 0x000fe20000000800 */
[----:B------:R-:W-:Y:S01]  /*2d80*/  @!PT LDS RZ, [RZ] ;  /* 0x00000000fffff984 */ /* 0x000fe20000000800 */
[----:B------:R2:W-:Y:S06]  /*2d90*/  MEMBAR.ALL.CTA ;  /* 0x0000000000007992 */ /* 0x0005ec0000008000 */
[----:B--2---:R-:W2:Y:S01]  /*2da0*/  FENCE.VIEW.ASYNC.S ;  /* 0x00000000000073c6 */ /* 0x004ea20000000000 */
[----:B------:R-:W-:Y:S01]  /*2db0*/  SEL R11, R11, RZ, P1 ;  /* 0x000000ff0b0b7207 */ /* 0x000fe20000800000 */
[----:B--2---:R2:W-:Y:S01]  /*2dc0*/  SYNCS.ARRIVE.TRANS64.RED.A1T0 RZ, [R0+URZ], RZ ;  /* 0x000000ff00ff79a7 */ /* 0x0045e200081004ff */
[----:B-1----:R-:W-:-:S02]  /*2dd0*/  LOP3.LUT P3, RZ, R6, 0x1, RZ, 0xc0, !PT ;  /* 0x0000000106ff7812 */ /* 0x002fc4000786c0ff */
[----:B------:R-:W-:-:S04]  /*2de0*/  SEL R4, RZ, 0x1, P1 ;  /* 0x00000001ff047807 */ /* 0x000fc80000800000 */
[----:B------:R-:W-:Y:S02]  /*2df0*/  LOP3.LUT R9, R9, R4, RZ, 0x3c, !PT ;  /* 0x0000000409097212 */ /* 0x000fe400078e3cff */
[----:B--2---:R-:W-:-:S04]  /*2e00*/  SEL R0, RZ, 0x1, P0 ;  /* 0x00000001ff007807 */ /* 0x004fc80000000000 */
[----:B------:R-:W-:Y:S01]  /*2e10*/  LOP3.LUT R8, R8, R0, RZ, 0x3c, !PT ;  /* 0x0000000008087212 */ /* 0x000fe200078e3cff */
[----:B------:R-:W-:Y:S06]  /*2e20*/  @P3 BRA `(.L_x_52) ;  /* 0xfffffffc002c3947 */ /* 0x000fec000383ffff */
[----:B------:R-:W-:Y:S01]  /*2e30*/  ULEA UR5, UR6, UR37, 0x3 ;  /* 0x0000002506057291 */ /* 0x000fe2000f8e18ff */
[----:B------:R-:W-:-:S08]  /*2e40*/  SHF.L.U32 R2, R12, 0x1f, RZ ;  /* 0x0000001f0c027819 */ /* 0x000fd000000006ff */
[----:B------:R-:W1:Y:S02]  /*2e50*/  SYNCS.PHASECHK.TRANS64 P0, [UR5+0xa0], R2 ;  /* 0x0000a002ff0075a7 */ /* 0x000e640008001005 */
[----:B-1----:R-:W-:Y:S05]  /*2e60*/  @P0 BRA `(.L_x_53) ;  /* 0x0000000000080947 */ /* 0x002fea0003800000 */
[----:B------:R-:W1:Y:S02]  /*2e70*/  SYNCS.PHASECHK.TRANS64.TRYWAIT P0, [UR5+0xa0], R2 ;  /* 0x0000a002ff0075a7 */ /* 0x000e640008001105 */
[----:B-1----:R-:W-:Y:S05]  /*2e80*/  @!P0 BRA `(.L_x_54) ;  /* 0x0000006400208947 */ /* 0x002fea0003800000 */
.L_x_53:
[----:B------:R-:W-:-:S04]  /*2e90*/  UIADD3 UR4, UPT, UPT, UR6, 0x1, URZ ;  /* 0x0000000106047890 */ /* 0x000fc8000fffe0ff */
[----:B------:R-:W-:-:S04]  /*2ea0*/  UISETP.NE.AND UP0, UPT, UR4, 0x2, UPT ;  /* 0x000000020400788c */ /* 0x000fc8000bf05270 */
[----:B------:R-:W-:Y:S02]  /*2eb0*/  USEL UR7, URZ, 0x1, UP0 ;  /* 0x00000001ff077887 */ /* 0x000fe40008000000 */
[----:B------:R-:W-:-:S04]  /*2ec0*/  USEL UR4, UR4, URZ, UP0 ;  /* 0x000000ff04047287 */ /* 0x000fc80008000000 */
[----:B------:R-:W-:Y:S01]  /*2ed0*/  ULEA UR4, UR4, UR37, 0x3 ;  /* 0x0000002504047291 */ /* 0x000fe2000f8e18ff */
[----:B-1----:R-:W-:-:S04]  /*2ee0*/  LOP3.LUT R2, R12, UR7, RZ, 0x3c, !PT ;  /* 0x000000070c027c12 */ /* 0x002fc8000f8e3cff */
[----:B------:R-:W-:-:S04]  /*2ef0*/  SHF.L.U32 R0, R2, 0x1f, RZ ;  /* 0x0000001f02007819 */ /* 0x000fc800000006ff */
[----:B------:R-:W1:Y:S02]  /*2f00*/  SYNCS.PHASECHK.TRANS64 P0, [UR4+0xa0], R0 ;  /* 0x0000a000ff0075a7 */ /* 0x000e640008001004 */
[----:B-1----:R-:W-:Y:S05]  /*2f10*/  @P0 EXIT ;  /* 0x000000000000094d */ /* 0x002fea0003800000 */
[----:B------:R-:W-:Y:S02]  /*2f20*/  SHF.L.U32 R2, R2, 0x1f, RZ ;  /* 0x0000001f02027819 */ /* 0x000fe400000006ff */
[----:B------:R-:W-:-:S07]  /*2f30*/  MOV R0, UR4 ;  /* 0x0000000400007c02 */ /* 0x000fce0008000f00 */
.L_x_55:
[----:B-1----:R1:W2:Y:S02]  /*2f40*/  SYNCS.PHASECHK.TRANS64.TRYWAIT P0, [R0+URZ+0xa0], R2 ;  /* 0x0000a002000075a7 */ /* 0x0022a400080011ff */
[----:B--2---:R-:W-:Y:S05]  /*2f50*/  @!P0 NANOSLEEP.SYNCS 0x989680 ;  /* 0x009896800000895d */ /* 0x004fea0003900000 */
[----:B------:R-:W2:Y:S02]  /*2f60*/  @!P0 SYNCS.PHASECHK.TRANS64 P0, [R0+URZ+0xa0], R2 ;  /* 0x0000a002000085a7 */ /* 0x000ea400080010ff */
[----:B--2---:R-:W-:Y:S05]  /*2f70*/  @P0 EXIT ;  /* 0x000000000000094d */ /* 0x004fea0003800000 */
[----:B------:R-:W-:Y:S05]  /*2f80*/  BRA `(.L_x_55) ;  /* 0xfffffffc00ec7947 */ /* 0x000fea000383ffff */
.L_x_48:
[----:B------:R-:W-:Y:S05]  /*2f90*/  BRA.U UP4, `(.L_x_56) ;  /* 0x0000001504487547 */ /* 0x000fea000b800000 */
[----:B------:R-:W-:Y:S01]  /*2fa0*/  UMOV UR4, 0x40 ;  /* 0x0000004000047882 */ /* 0x000fe20000000000 */
[----:B------:R-:W-:Y:S01]  /*2fb0*/  NOP ;  /* 0x0000000000007918 */ /* 0x000fe20000000000 */
[----:B------:R-:W-:Y:S01]  /*2fc0*/  ULEA UR4, UR37, UR4, 0x18 ;  /* 0x0000000425047291 */ /* 0x000fe2000f8ec0ff */
[----:B------:R-:W-:Y:S02]  /*2fd0*/  UMOV UR5, 0x400 ;  /* 0x0000040000057882 */ /* 0x000fe40000000000 */
[----:B------:R-:W-:-:S06]  /*2fe0*/  ULEA UR37, UR37, UR5, 0x18 ;  /* 0x0000000525257291 */ /* 0x000fcc000f8ec0ff */
[----:B------:R-:W1:Y:S02]  /*2ff0*/  LDS.U8 R2, [UR4+0x1c] ;  /* 0x00001c04ff027984 */ /* 0x000e640008000000 */
[----:B-1----:R-:W-:-:S13]  /*3000*/  ISETP.NE.AND P0, PT, R2, RZ, PT ;  /* 0x000000ff0200720c */ /* 0x002fda0003f05270 */
[----:B------:R-:W-:Y:S05]  /*3010*/  @P0 BRA `(.L_x_57) ;  /* 0x0000000400080947 */ /* 0x000fea0003800000 */
[----:B------:R-:W-:Y:S02]  /*3020*/  UISETP.NE.U32.AND UP0, UPT, UR9, 0x1, UPT ;  /* 0x000000010900788c */ /* 0x000fe4000bf05070 */
[----:B------:R-:W-:-:S07]  /*3030*/  UIADD3 UR6, UPT, UPT, UR4, 0x8, URZ ;  /* 0x0000000804067890 */ /* 0x000fce000fffe0ff */
[----:B------:R-:W-:Y:S05]  /*3040*/  BRA.U !UP0, `(.L_x_58) ;  /* 0x00000001089c7547 */ /* 0x000fea000b800000 */
[----:B------:R-:W-:Y:S01]  /*3050*/  ELECT P0, URZ, PT ;  /* 0x0000000000ff782f */ /* 0x000fe20003800000 */
[----:B------:R-:W-:-:S12]  /*3060*/  BSSY B0, `(.L_x_58) ;  /* 0x0000025000007945 */ /* 0x000fd80003800000 */
[----:B------:R-:W-:Y:S05]  /*3070*/  @!P0 BRA `(.L_x_59) ;  /* 0x00000000008c8947 */ /* 0x000fea0003800000 */
[----:B------:R-:W-:-:S05]  /*3080*/  UMOV UR5, 0x10 ;  /* 0x0000001000057882 */ /* 0x000fca0000000000 */
[----:B------:R-:W-:Y:S04]  /*3090*/  DEPBAR.LE SB1, 0x36 ;  /* 0x00009d800000791a */ /* 0x000fe80000000000 */
[----:B------:R-:W1:Y:S02]  /*30a0*/  UTCATOMSWS.2CTA.FIND_AND_SET.ALIGN UP1, UR5, UR5 ;  /* 0x00000005000575e3 */ /* 0x000e640008220800 */
[----:B-1----:R-:W-:Y:S01]  /*30b0*/  MOV R10, UR5 ;  /* 0x00000005000a7c02 */ /* 0x002fe20008000f00 */
[----:B------:R-:W-:Y:S06]  /*30c0*/  BRA.U UP1, `(.L_x_60) ;  /* 0x0000000101187547 */ /* 0x000fec000b800000 */
.L_x_61:
[----:B------:R-:W-:Y:S05]  /*30d0*/  NANOSLEEP 0x64 ;  /* 0x000000640000795d */ /* 0x000fea0003800000 */
[----:B------:R-:W-:-:S05]  /*30e0*/  UMOV UR5, 0x10 ;  /* 0x0000001000057882 */ /* 0x000fca0000000000 */
[----:B------:R-:W-:Y:S04]  /*30f0*/  DEPBAR.LE SB1, 0x36 ;  /* 0x00009d800000791a */ /* 0x000fe80000000000 */
[----:B------:R-:W1:Y:S02]  /*3100*/  UTCATOMSWS.2CTA.FIND_AND_SET.ALIGN UP1, UR5, UR5 ;  /* 0x00000005000575e3 */ /* 0x000e640008220800 */
[----:B-1----:R-:W-:Y:S01]  /*3110*/  MOV R10, UR5 ;  /* 0x00000005000a7c02 */ /* 0x002fe20008000f00 */
[----:B------:R-:W-:Y:S05]  /*3120*/  BRA.U !UP1, `(.L_x_61) ;  /* 0xfffffffd09e87547 */ /* 0x000fea000b83ffff */
.L_x_60:
[----:B------:R-:W1:Y:S01]  /*3130*/  LDS R5, [UR4+0x10] ;  /* 0x00001004ff057984 */ /* 0x000e620008000800 */
[----:B------:R-:W-:Y:S01]  /*3140*/  IMAD.U32 R3, RZ, RZ, UR37 ;  /* 0x00000025ff037e24 */ /* 0x000fe2000f8e00ff */
[----:B------:R-:W-:-:S03]  /*3150*/  MOV R2, UR8 ;  /* 0x0000000800027c02 */ /* 0x000fc60008000f00 */
[----:B------:R-:W-:Y:S01]  /*3160*/  VIADD R3, R3, 0x140 ;  /* 0x0000014003037836 */ /* 0x000fe20000000000 */
[----:B-1----:R-:W-:-:S04]  /*3170*/  SHF.L.U32 R5, R5, 0x1f, RZ ;  /* 0x0000001f05057819 */ /* 0x002fc800000006ff */
[----:B------:R-:W1:Y:S02]  /*3180*/  SYNCS.PHASECHK.TRANS64.TRYWAIT P0, [UR4+0x8], R5 ;  /* 0x00000805ff0075a7 */ /* 0x000e640008001104 */
[----:B-1----:R-:W-:Y:S05]  /*3190*/  @P0 BRA `(.L_x_62) ;  /* 0x0000000000080947 */ /* 0x002fea0003800000 */
[----:B------:R-:W1:Y:S02]  /*31a0*/  SYNCS.PHASECHK.TRANS64.TRYWAIT P0, [UR4+0x8], R5 ;  /* 0x00000805ff0075a7 */ /* 0x000e640008001104 */
[----:B-1----:R-:W-:Y:S05]  /*31b0*/  @!P0 BRA `(.L_x_63) ;  /* 0x00000060006c8947 */ /* 0x002fea0003800000 */
.L_x_62:
[----:B-1----:R-:W-:Y:S01]  /*31c0*/  HFMA2 R4, -RZ, RZ, 0, 5.9604644775390625e-08 ;  /* 0x00000001ff047431 */ /* 0x002fe200000001ff */
[----:B------:R-:W-:Y:S01]  /*31d0*/  UPRMT UR5, UR8, 0x654, UR6 ;  /* 0x0000065408057896 */ /* 0x000fe20008000006 */
[----:B------:R-:W-:Y:S01]  /*31e0*/  IMAD.MOV.U32 R7, RZ, RZ, 0xffff ;  /* 0x0000ffffff077424 */ /* 0x000fe200078e00ff */
[----:B------:R-:W-:Y:S01]  /*31f0*/  PRMT R2, R2, 0x654, R3 ;  /* 0x0000065402027816 */ /* 0x000fe20000000003 */
[----:B------:R-:W-:Y:S02]  /*3200*/  IMAD.MOV.U32 R5, RZ, RZ, 0x4 ;  /* 0x00000004ff057424 */ /* 0x000fe400078e00ff */
[----:B------:R-:W-:Y:S01]  /*3210*/  IMAD.SHL.U32 R9, R10, 0x20, RZ ;  /* 0x000000200a097824 */ /* 0x000fe200078e00ff */
[----:B------:R-:W-:Y:S02]  /*3220*/  MOV R3, UR5 ;  /* 0x0000000500037c02 */ /* 0x000fe40008000f00 */
[-C--:B------:R-:W-:Y:S01]  /*3230*/  SHF.L.U32 R7, R7, R10.reuse, RZ ;  /* 0x0000000a07077219 */ /* 0x080fe200000006ff */
[----:B------:R1:W-:Y:S01]  /*3240*/  SYNCS.ARRIVE.TRANS64.RED RZ, [UR5], R5 ;  /* 0x00000005ffff79a7 */ /* 0x0003e20008000405 */
[----:B------:R-:W-:Y:S01]  /*3250*/  SHF.L.U32 R6, R4, R10, RZ ;  /* 0x0000000a04067219 */ /* 0x000fe200000006ff */
[----:B------:R1:W-:Y:S04]  /*3260*/  STS [UR37+0x140], R9 ;  /* 0x00014009ff007988 */ /* 0x0003e80008000825 */
[----:B------:R1:W-:Y:S04]  /*3270*/  STAS [R2.64], R10 ;  /* 0x0000000a02007dbd */ /* 0x0003e8000c0008ff */
[----:B------:R1:W-:Y:S04]  /*3280*/  ATOMS.OR RZ, [UR4+0x14], R7 ;  /* 0x00001407ffff798c */ /* 0x0003e8000b000004 */
[----:B------:R1:W-:Y:S04]  /*3290*/  ATOMS.OR RZ, [UR4+0x18], R6 ;  /* 0x00001806ffff798c */ /* 0x0003e8000b000004 */
[----:B------:R1:W-:Y:S02]  /*32a0*/  ATOMS.XOR RZ, [UR4+0x10], R4 ;  /* 0x00001004ffff798c */ /* 0x0003e4000b800004 */
.L_x_59:
[----:B------:R-:W-:Y:S05]  /*32b0*/  BSYNC B0 ;  /* 0x0000000000007941 */ /* 0x000fea0003800000 */
.L_x_58:
[----:B------:R-:W-:Y:S05]  /*32c0*/  BRA.U UP0, `(.L_x_64) ;  /* 0x00000001006c7547 */ /* 0x000fea000b800000 */
[----:B------:R-:W-:-:S03]  /*32d0*/  UMOV UR5, 0xffffffff ;  /* 0xffffffff00057882 */ /* 0x000fc60000000000 */
[----:B------:R-:W-:Y:S05]  /*32e0*/  BRA.DIV UR5, `(.L_x_65) ;  /* 0x0000006205387947 */ /* 0x000fea000b800000 */
[----:B------:R-:W-:-:S13]  /*32f0*/  ELECT P6, URZ, PT ;  /* 0x0000000000ff782f */ /* 0x000fda00038c0000 */
.L_x_158:
[----:B------:R-:W-:Y:S05]  /*3300*/  @!P6 BRA `(.L_x_64) ;  /* 0x00000000005ce947 */ /* 0x000fea0003800000 */
[----:B-1----:R-:W1:Y:S02]  /*3310*/  LDS R3, [UR4+0x10] ;  /* 0x00001004ff037984 */ /* 0x002e640008000800 */
[----:B-1----:R-:W-:-:S04]  /*3320*/  SHF.L.U32 R3, R3, 0x1f, RZ ;  /* 0x0000001f03037819 */ /* 0x002fc800000006ff */
[----:B------:R-:W1:Y:S02]  /*3330*/  SYNCS.PHASECHK.TRANS64.TRYWAIT P0, [UR4+0x8], R3 ;  /* 0x00000803ff0075a7 */ /* 0x000e640008001104 */
[----:B-1----:R-:W-:Y:S05]  /*3340*/  @P0 BRA `(.L_x_66) ;  /* 0x0000000000080947 */ /* 0x002fea0003800000 */
[----:B------:R-:W1:Y:S02]  /*3350*/  SYNCS.PHASECHK.TRANS64.TRYWAIT P0, [UR4+0x8], R3 ;  /* 0x00000803ff0075a7 */ /* 0x000e640008001104 */
[----:B-1----:R-:W-:Y:S05]  /*3360*/  @!P0 BRA `(.L_x_67) ;  /* 0x0000006000388947 */ /* 0x002fea0003800000 */
.L_x_66:
[----:B------:R-:W2:Y:S01]  /*3370*/  LDS R5, [UR37+0x140] ;  /* 0x00014025ff057984 */ /* 0x000ea20008000800 */
[----:B-1----:R-:W-:Y:S02]  /*3380*/  HFMA2 R2, -RZ, RZ, 0, 5.9604644775390625e-08 ;  /* 0x00000001ff027431 */ /* 0x002fe400000001ff */
[----:B------:R-:W-:Y:S01]  /*3390*/  IMAD.MOV.U32 R3, RZ, RZ, 0xffff ;  /* 0x0000ffffff037424 */ /* 0x000fe200078e00ff */
[----:B------:R-:W-:Y:S01]  /*33a0*/  UPRMT UR5, UR8, 0x654, UR6 ;  /* 0x0000065408057896 */ /* 0x000fe20008000006 */
[----:B--2---:R-:W-:-:S03]  /*33b0*/  IMAD.SHL.U32 R4, R5, 0x20, RZ ;  /* 0x0000002005047824 */ /* 0x004fc600078e00ff */
[-C--:B------:R-:W-:Y:S02]  /*33c0*/  SHF.L.U32 R3, R3, R5.reuse, RZ ;  /* 0x0000000503037219 */ /* 0x080fe400000006ff */
[----:B------:R-:W-:Y:S01]  /*33d0*/  SHF.L.U32 R5, R2, R5, RZ ;  /* 0x0000000502057219 */ /* 0x000fe200000006ff */
[----:B------:R2:W-:Y:S04]  /*33e0*/  STS [UR37+0x140], R4 ;  /* 0x00014004ff007988 */ /* 0x0005e80008000825 */
[----:B------:R2:W-:Y:S04]  /*33f0*/  ATOMS.OR RZ, [UR4+0x14], R3 ;  /* 0x00001403ffff798c */ /* 0x0005e8000b000004 */
[----:B------:R2:W-:Y:S01]  /*3400*/  ATOMS.OR RZ, [UR4+0x18], R5 ;  /* 0x00001805ffff798c */ /* 0x0005e2000b000004 */
[----:B------:R-:W-:Y:S03]  /*3410*/  SYNCS.ARRIVE.TRANS64.RED.A1T0 RZ, [UR5], RZ ;  /* 0x000000ffffff79a7 */ /* 0x000fe60008100405 */
[----:B------:R2:W-:Y:S01]  /*3420*/  ATOMS.XOR RZ, [UR4+0x10], R2 ;  /* 0x00001002ffff798c */ /* 0x0005e2000b800004 */
[----:B------:R-:W-:Y:S05]  /*3430*/  BRA `(.L_x_64) ;  /* 0x0000000000107947 */ /* 0x000fea0003800000 */
.L_x_57:
[----:B------:R-:W-:-:S05]  /*3440*/  MOV R2, 0xffffffff ;  /* 0xffffffff00027802 */ /* 0x000fca0000000f00 */
[----:B------:R1:W-:Y:S02]  /*3450*/  STS [UR37+0x140], R2 ;  /* 0x00014002ff007988 */ /* 0x0003e40008000825 */
[----:B-1----:R-:W-:Y:S02]  /*3460*/  MOV R2, 0x3480 ;  /* 0x0000348000027802 */ /* 0x002fe40000000f00 */
[----:B-----5:R-:W-:Y:S05]  /*3470*/  CALL.REL.NOINC `($__internal_1_$__cuda_sm10x_tcgen05_guardrail_trap_phase_invalid_during_alloc) ;  /* 0x0000006400c47944 */ /* 0x020fea0003c00000 */
.L_x_64:
[----:B------:R-:W-:Y:S05]  /*3480*/  WARPSYNC.ALL ;  /* 0x0000000000007948 */ /* 0x000fea0003800000 */
[----:B------:R-:W3:Y:S01]  /*3490*/  S2UR UR11, SR_CgaCtaId ;  /* 0x00000000000b79c3 */ /* 0x000ee20000008800 */
[----:B------:R-:W-:Y:S01]  /*34a0*/  UMOV UR4, 0x400 ;  /* 0x0000040000047882 */ /* 0x000fe20000000000 */
[----:B------:R-:W-:-:S06]  /*34b0*/  NOP ;  /* 0x0000000000007918 */ /* 0x000fcc0000000000 */
[----:B------:R-:W-:Y:S06]  /*34c0*/  BAR.ARV 0x6, 0xa0 ;  /* 0x0182800000007b1d */ /* 0x000fec0000002000 */
[----:B------:R-:W4:Y:S01]  /*34d0*/  LDCU UR5, c[0x0][0x38c] ;  /* 0x00007180ff0577ac */ /* 0x000f220008000800 */
[----:B------:R-:W-:Y:S01]  /*34e0*/  LOP3.LUT R0, R0, 0xffff, RZ, 0xc0, !PT ;  /* 0x0000ffff00007812 */ /* 0x000fe200078ec0ff */
[----:B-1----:R-:W-:Y:S01]  /*34f0*/  IMAD.MOV.U32 R9, RZ, RZ, 0x1 ;  /* 0x00000001ff097424 */ /* 0x002fe200078e00ff */
[----:B------:R-:W-:Y:S01]  /*3500*/  LOP3.LUT R8, R8, 0xffff, RZ, 0xc0, !PT ;  /* 0x0000ffff08087812 */ /* 0x000fe200078ec0ff */
[----:B------:R-:W-:Y:S01]  /*3510*/  UMOV UR17, URZ ;  /* 0x000000ff00117c82 */ /* 0x000fe20008000000 */
[----:B------:R-:W-:Y:S01]  /*3520*/  R2UR UR12, R0 ;  /* 0x00000000000c72ca */ /* 0x000fe200000e0000 */
[----:B------:R-:W-:Y:S01]  /*3530*/  UMOV UR16, URZ ;  /* 0x000000ff00107c82 */ /* 0x000fe20008000000 */
[----:B------:R-:W-:Y:S01]  /*3540*/  R2UR UR13, R8 ;  /* 0x00000000080d72ca */ /* 0x000fe200000e0000 */
[----:B------:R-:W-:Y:S01]  /*3550*/  IMAD.MOV.U32 R8, RZ, RZ, RZ ;  /* 0x000000ffff087224 */ /* 0x000fe200078e00ff */
[----:B------:R-:W-:Y:S01]  /*3560*/  UMOV UR15, URZ ;  /* 0x000000ff000f7c82 */ /* 0x000fe20008000000 */
[----:B---3--:R-:W-:-:S02]  /*3570*/  ULEA UR11, UR11, UR4, 0x18 ;  /* 0x000000040b0b7291 */ /* 0x008fc4000f8ec0ff */
[----:B------:R-:W-:Y:S02]  /*3580*/  UISETP.NE.AND UP2, UPT, UR9, URZ, UPT ;  /* 0x000000ff0900728c */ /* 0x000fe4000bf45270 */
[----:B------:R-:W-:Y:S02]  /*3590*/  UIADD3 UR14, UPT, UPT, UR11, 0x5300, URZ ;  /* 0x000053000b0e7890 */ /* 0x000fe4000fffe0ff */
[----:B------:R-:W-:Y:S02]  /*35a0*/  UIADD3 UR4, UPT, UPT, UR11, 0x19300, URZ ;  /* 0x000193000b047890 */ /* 0x000fe4000fffe0ff */
[----:B----4-:R-:W-:Y:S01]  /*35b0*/  UIADD3 UR5, UPT, UPT, UR5, 0xff, URZ ;  /* 0x000000ff05057890 */ /* 0x010fe2000fffe0ff */
[----:B--2---:R-:W1:Y:S01]  /*35c0*/  LDS R2, [UR11+0x140] ;  /* 0x0001400bff027984 */ /* 0x004e620008000800 */
[----:B------:R-:W-:Y:S02]  /*35d0*/  USHF.R.U32.HI UR14, URZ, 0x4, UR14 ;  /* 0x00000004ff0e7899 */ /* 0x000fe4000801160e */
[----:B------:R-:W-:-:S02]  /*35e0*/  USHF.R.S32.HI UR10, URZ, 0x1f, UR5 ;  /* 0x0000001fff0a7899 */ /* 0x000fc40008011405 */
[----:B------:R-:W-:Y:S02]  /*35f0*/  USHF.R.U32.HI UR4, URZ, 0x4, UR4 ;  /* 0x00000004ff047899 */ /* 0x000fe40008011604 */
[----:B------:R-:W-:Y:S02]  /*3600*/  ULEA.HI UR10, UR10, UR5, URZ, 0x8 ;  /* 0x000000050a0a7291 */ /* 0x000fe4000f8f40ff */
[----:B------:R-:W-:Y:S02]  /*3610*/  ULOP3.LUT UR14, UR14, 0x3fff, URZ, 0xc0, !UPT ;  /* 0x00003fff0e0e7892 */ /* 0x000fe4000f8ec0ff */
[----:B------:R-:W-:Y:S02]  /*3620*/  USHF.R.S32.HI UR10, URZ, 0x8, UR10 ;  /* 0x00000008ff0a7899 */ /* 0x000fe4000801140a */
[----:B------:R-:W-:Y:S02]  /*3630*/  ULOP3.LUT UR4, UR4, 0x3fff, URZ, 0xc0, !UPT ;  /* 0x00003fff04047892 */ /* 0x000fe4000f8ec0ff */
[----:B------:R-:W-:Y:S01]  /*3640*/  UISETP.LT.AND UP0, UPT, UR10, 0x1, UPT ;  /* 0x000000010a00788c */ /* 0x000fe2000bf01270 */
[----:B------:R-:W-:Y:S01]  /*3650*/  UMOV UR34, 0x0 ;  /* 0x0000000000227882 */ /* 0x000fe20000000000 */
        /* <DEDUP_REMOVED lines=9> */
[----:B------:R-:W-:-:S02]  /*36f0*/  ULOP3.LUT UR14, UR14, 0x10000, URZ, 0xfc, !UPT ;  /* 0x000100000e0e7892 */ /* 0x000fc4000f8efcff */
[----:B------:R-:W-:Y:S02]  /*3700*/  ULOP3.LUT UR4, UR4, 0x10000, URZ, 0xfc, !UPT ;  /* 0x0001000004047892 */ /* 0x000fe4000f8efcff */
[----:B------:R-:W-:Y:S01]  /*3710*/  USEL UR23, UR10, 0x1, !UP0 ;  /* 0x000000010a177887 */ /* 0x000fe2000c000000 */
[----:B------:R-:W-:Y:S01]  /*3720*/  UMOV UR40, 0x0 ;  /* 0x0000000000287882 */ /* 0x000fe20000000000 */
[----:B------:R-:W-:Y:S01]  /*3730*/  UMOV UR41, 0x8300010 ;  /* 0x0830001000297882 */ /* 0x000fe20000000000 */
[----:B------:R-:W-:Y:S01]  /*3740*/  UMOV UR38, 0x0 ;  /* 0x0000000000267882 */ /* 0x000fe20000000000 */
[----:B------:R-:W-:Y:S01]  /*3750*/  UMOV UR39, 0x8300010 ;  /* 0x0830001000277882 */ /* 0x000fe20000000000 */
[----:B------:R-:W-:Y:S01]  /*3760*/  UMOV UR36, 0x0 ;  /* 0x0000000000247882 */ /* 0x000fe20000000000 */
[----:B------:R-:W-:Y:S01]  /*3770*/  UMOV UR37, 0x8300010 ;  /* 0x0830001000257882 */ /* 0x000fe20000000000 */
[----:B-1----:R-:W-:Y:S02]  /*3780*/  R2UR UR18, R2 ;  /* 0x00000000021272ca */ /* 0x002fe400000e0000 */
[----:B------:R-:W-:-:S13]  /*3790*/  CS2R R2, SRZ ;  /* 0x0000000000027805 */ /* 0x000fda000001ff00 */
.L_x_75:
[C---:B------:R-:W-:Y:S02]  /*37a0*/  LEA R0, R8.reuse, UR11, 0x3 ;  /* 0x0000000b08007c11 */ /* 0x040fe4000f8e18ff */
[----:B------:R-:W-:Y:S02]  /*37b0*/  SHF.L.U32 R4, R3, 0x1f, RZ ;  /* 0x0000001f03047819 */ /* 0x000fe400000006ff */
[----:B------:R-:W-:Y:S02]  /*37c0*/  LEA R5, R8, UR11, 0x4 ;  /* 0x0000000b08057c11 */ /* 0x000fe4000f8e20ff */
[----:B------:R-:W1:Y:S02]  /*37d0*/  SYNCS.PHASECHK.TRANS64.TRYWAIT P0, [R0+URZ+0x90], R4 ;  /* 0x00009004000075a7 */ /* 0x000e6400080011ff */
[----:B-1-34-:R-:W-:Y:S05]  /*37e0*/  @!P0 BRA `(.L_x_68) ;  /* 0x0000005c00308947 */ /* 0x01afea0003800000 */
.L_x_159:
[----:B-1----:R-:W1:Y:S01]  /*37f0*/  LDS.128 R4, [R5+0x120] ;  /* 0x0001200005047984 */ /* 0x002e620000000c00 */
[----:B------:R-:W-:Y:S02]  /*3800*/  VIADD R0, R0, 0xa0 ;  /* 0x000000a000007836 */ /* 0x000fe40000000000 */
[----:B------:R-:W-:Y:S01]  /*3810*/  VIADD R8, R8, 0x1 ;  /* 0x0000000108087836 */ /* 0x000fe20000000000 */
[----:B------:R-:W-:Y:S01]  /*3820*/  @!PT LDS RZ, [RZ] ;  /* 0x00000000fffff984 */ /* 0x000fe20000000800 */
[----:B------:R-:W-:Y:S01]  /*3830*/  @!PT LDS RZ, [RZ] ;  /* 0x00000000fffff984 */ /* 0x000fe20000000800 */
[----:B------:R-:W-:Y:S01]  /*3840*/  @!PT LDS RZ, [RZ] ;  /* 0x00000000fffff984 */ /* 0x000fe20000000800 */
[----:B------:R-:W-:Y:S01]  /*3850*/  @!PT LDS RZ, [RZ] ;  /* 0x00000000fffff984 */ /* 0x000fe20000000800 */
[----:B------:R2:W-:Y:S06]  /*3860*/  MEMBAR.ALL.CTA ;  /* 0x0000000000007992 */ /* 0x0005ec0000008000 */
[----:B--2---:R-:W2:Y:S01]  /*3870*/  FENCE.VIEW.ASYNC.S ;  /* 0x00000000000073c6 */ /* 0x004ea20000000000 */
[----:B------:R-:W-:-:S04]  /*3880*/  PRMT R0, RZ, 0x654, R0 ;  /* 0x00000654ff007816 */ /* 0x000fc80000000000 */
[----:B--2---:R2:W-:Y:S01]  /*3890*/  SYNCS.ARRIVE.TRANS64.RED.A1T0 RZ, [R0+URZ], RZ ;  /* 0x000000ff00ff79a7 */ /* 0x0045e200081004ff */
[----:B-1----:R-:W-:Y:S01]  /*38a0*/  LOP3.LUT P1, RZ, R6, 0x1, RZ, 0xc0, !PT ;  /* 0x0000000106ff7812 */ /* 0x002fe2000782c0ff */
[----:B--2---:R-:W-:-:S12]  /*38b0*/  BRA.U UP2, `(.L_x_69) ;  /* 0x0000000502587547 */ /* 0x004fd8000b800000 */
[----:B------:R-:W1:Y:S01]  /*38c0*/  LDCU UR5, c[0x0][0x38c] ;  /* 0x00007180ff0577ac */ /* 0x000e620008000800 */
[----:B------:R-:W-:Y:S02]  /*38d0*/  PLOP3.LUT P2, PT, PT, PT, PT, 0x80, 0x8 ;  /* 0x000000000008781c */ /* 0x000fe40003f4f070 */
[----:B------:R-:W-:Y:S01]  /*38e0*/  SHF.L.U32 R4, R9, 0x1f, RZ ;  /* 0x0000001f09047819 */ /* 0x000fe200000006ff */
[----:B------:R-:W-:Y:S02]  /*38f0*/  ULEA UR19, UR17, UR11, 0x3 ;  /* 0x0000000b11137291 */ /* 0x000fe4000f8e18ff */
[----:B------:R-:W-:Y:S02]  /*3900*/  UIMAD UR20, UR17, 0x60, UR18 ;  /* 0x00000060111478a4 */ /* 0x000fe4000f8e0212 */
[----:B-1----:R-:W-:-:S06]  /*3910*/  UISETP.GE.AND UP0, UPT, UR5, 0x1, UPT ;  /* 0x000000010500788c */ /* 0x002fcc000bf06270 */
[----:B------:R-:W-:-:S05]  /*3920*/  PLOP3.LUT P0, PT, PT, PT, UP0, 0x80, 0x8 ;  /* 0x000000000008781c */ /* 0x000fca0003f0f008 */
[----:B------:R-:W-:-:S08]  /*3930*/  @UP0 ULEA UR5, UR16, UR11, 0x3 ;  /* 0x0000000b10050291 */ /* 0x000fd0000f8e18ff */
[----:B------:R-:W-:-:S04]  /*3940*/  @P0 SHF.L.U32 R0, R2, 0x1f, RZ ;  /* 0x0000001f02000819 */ /* 0x000fc800000006ff */
[----:B------:R1:W2:Y:S01]  /*3950*/  @P0 SYNCS.PHASECHK.TRANS64.TRYWAIT P2, [UR5], R0 ;  /* 0x00000000ff0005a7 */ /* 0x0002a20008041105 */
[----:B------:R-:W3:Y:S02]  /*3960*/  SYNCS.PHASECHK.TRANS64.TRYWAIT P0, [UR19+0xd0], R4 ;  /* 0x0000d004ff0075a7 */ /* 0x000ee40008001113 */
[----:B-123--:R-:W-:Y:S05]  /*3970*/  @!P0 BRA `(.L_x_70) ;  /* 0x0000005800e08947 */ /* 0x00efea0003800000 */
.L_x_161:
[----:B------:R-:W-:Y:S01]  /*3980*/  UMOV UR22, UR15 ;  /* 0x0000000f00167c82 */ /* 0x000fe20008000000 */
[----:B------:R-:W-:Y:S05]  /*3990*/  BRA.U !UP0, `(.L_x_71) ;  /* 0x0000000508107547 */ /* 0x000fea000b800000 */
[----:B------:R-:W-:Y:S02]  /*39a0*/  UIADD3 UR22, UPT, UPT, UR23, UR15, URZ ;  /* 0x0000000f17167290 */ /* 0x000fe4000fffe0ff */
[----:B------:R-:W-:Y:S01]  /*39b0*/  UPLOP3.LUT UP3, UPT, UPT, UPT, UPT, 0x40, 0x4 ;  /* 0x000000000004789c */ /* 0x000fe20003f6e870 */
[----:B------:R-:W-:Y:S01]  /*39c0*/  UMOV UR21, UR10 ;  /* 0x0000000a00157c82 */ /* 0x000fe20008000000 */
[----:B------:R-:W-:-:S09]  /*39d0*/  UMOV UR5, UR16 ;  /* 0x0000001000057c82 */ /* 0x000fd20008000000 */
.L_x_74:
[----:B--2---:R-:W-:Y:S01]  /*39e0*/  ULEA UR26, UR5, UR11, 0x3 ;  /* 0x0000000b051a7291 */ /* 0x004fe2000f8e18ff */
[----:B---3--:R-:W-:Y:S11]  /*39f0*/  @P2 BRA `(.L_x_72) ;  /* 0x00000000000c2947 */ /* 0x008ff60003800000 */
[----:B-1----:R-:W-:Y:S04]  /*3a00*/  SHF.L.U32 R4, R2, 0x1f, RZ ;  /* 0x0000001f02047819 */ /* 0x002fe800000006ff */
[----:B------:R-:W1:Y:S02]  /*3a10*/  SYNCS.PHASECHK.TRANS64.TRYWAIT P0, [UR26], R4 ;  /* 0x00000004ff0075a7 */ /* 0x000e64000800111a */
[----:B-1----:R-:W-:Y:S05]  /*3a20*/  @!P0 BRA `(.L_x_73) ;  /* 0x0000005800cc8947 */ /* 0x002fea0003800000 */
.L_x_72:
[----:B------:R-:W-:Y:S01]  /*3a30*/  UISETP.NE.AND UP0, UPT, UR21, 0x1, UPT ;  /* 0x000000011500788c */ /* 0x000fe2000bf05270 */
[----:B------:R-:W-:Y:S01]  /*3a40*/  PLOP3.LUT P2, PT, PT, PT, PT, 0x80, 0x8 ;  /* 0x000000000008781c */ /* 0x000fe20003f4f070 */
[----:B------:R-:W-:Y:S02]  /*3a50*/  UIADD3 UR16, UPT, UPT, UR5, 0x1, URZ ;  /* 0x0000000105107890 */ /* 0x000fe4000fffe0ff */
[----:B------:R-:W-:Y:S02]  /*3a60*/  UIMAD UR6, UR5, 0x600, UR4 ;  /* 0x00000600050678a4 */ /* 0x000fe4000f8e0204 */
[----:B------:R-:W-:Y:S01]  /*3a70*/  UISETP.NE.AND UP1, UPT, UR16, 0x5, UPT ;  /* 0x000000051000788c */ /* 0x000fe2000bf25270 */
[----:B------:R-:W-:Y:S01]  /*3a80*/  PLOP3.LUT P0, PT, PT, PT, UP0, 0x80, 0x8 ;  /* 0x000000000008781c */ /* 0x000fe20003f0f008 */
[----:B------:R-:W-:Y:S02]  /*3a90*/  ULEA UR70, UR5, UR14, 0xa ;  /* 0x0000000e05467291 */ /* 0x000fe4000f8e50ff */
[----:B------:R-:W-:Y:S02]  /*3aa0*/  USEL UR42, URZ, 0x1, UP1 ;  /* 0x00000001ff2a7887 */ /* 0x000fe40008800000 */
[----:B------:R-:W-:Y:S02]  /*3ab0*/  USEL UR16, UR16, URZ, UP1 ;  /* 0x000000ff10107287 */ /* 0x000fe40008800000 */
[----:B------:R-:W-:Y:S02]  /*3ac0*/  UIADD3 UR68, UPT, UPT, UR6, 0x2, URZ ;  /* 0x0000000206447890 */ /* 0x000fe4000fffe0ff */
[----:B------:R-:W-:Y:S01]  /*3ad0*/  @UP0 ULEA UR27, UR16, UR11, 0x3 ;  /* 0x0000000b101b0291 */ /* 0x000fe2000f8e18ff */
[----:B------:R-:W-:Y:S01]  /*3ae0*/  LOP3.LUT R2, R2, UR42, RZ, 0x3c, !PT ;  /* 0x0000002a02027c12 */ /* 0x000fe2000f8e3cff */
[----:B------:R-:W-:Y:S02]  /*3af0*/  UIADD3 UR66, UPT, UPT, UR70, 0x2, URZ ;  /* 0x0000000246427890 */ /* 0x000fe4000fffe0ff */
[----:B------:R-:W-:Y:S01]  /*3b00*/  UIADD3 UR64, UPT, UPT, UR6, 0x4, URZ ;  /* 0x0000000406407890 */ /* 0x000fe2000fffe0ff */
[----:B-1----:R-:W-:Y:S01]  /*3b10*/  @P0 SHF.L.U32 R0, R2, 0x1f, RZ ;  /* 0x0000001f02000819 */ /* 0x002fe200000006ff */
[----:B------:R-:W-:Y:S02]  /*3b20*/  UIADD3 UR62, UPT, UPT, UR70, 0x4, URZ ;  /* 0x00000004463e7890 */ /* 0x000fe4000fffe0ff */
[----:B------:R-:W-:Y:S01]  /*3b30*/  UIADD3 UR60, UPT, UPT, UR6, 0x6, URZ ;  /* 0x00000006063c7890 */ /* 0x000fe2000fffe0ff */
[----:B------:R2:W3:Y:S01]  /*3b40*/  @P0 SYNCS.PHASECHK.TRANS64.TRYWAIT P2, [UR27], R0 ;  /* 0x00000000ff0005a7 */ /* 0x0004e2000804111b */
[----:B------:R-:W-:Y:S02]  /*3b50*/  UIADD3 UR58, UPT, UPT, UR70, 0x6, URZ ;  /* 0x00000006463a7890 */ /* 0x000fe4000fffe0ff */
        /* <DEDUP_REMOVED lines=10> */
[----:B------:R-:W-:Y:S02]  /*3c00*/  UIADD3 UR21, UPT, UPT, UR21, -0x1, URZ ;  /* 0xffffffff15157890 */ /* 0x000fe4000fffe0ff */
[----:B------:R-:W-:Y:S01]  /*3c10*/  UISETP.NE.AND UP0, UPT, UR15, UR22, UPT ;  /* 0x000000160f00728c */ /* 0x000fe2000bf05270 */
[----:B------:R-:W-:Y:S01]  /*3c20*/  UMOV UR7, 0x40004040 ;  /* 0x4000404000077882 */ /* 0x000fe20000000000 */
[----:B------:R-:W-:Y:S01]  /*3c30*/  UMOV UR71, 0x40004040 ;  /* 0x4000404000477882 */ /* 0x000fe20000000000 */
[----:B------:R-:W-:Y:S01]  /*3c40*/  UMOV UR69, 0x40004040 ;  /* 0x4000404000457882 */ /* 0x000fe20000000000 */
[----:B------:R2:W-:Y:S01]  /*3c50*/  UTCQMMA.2CTA gdesc[UR70], gdesc[UR6], tmem[UR20], tmem[UR34], idesc[UR35], UP3 ;  /* 0x00ff2206460075ea */ /* 0x0005e20009a00314 */
[----:B------:R-:W-:Y:S01]  /*3c60*/  UPLOP3.LUT UP3, UPT, UPT, UPT, UPT, 0x80, 0x8 ;  /* 0x000000000008789c */ /* 0x000fe20003f6f070 */
[----:B------:R-:W-:Y:S01]  /*3c70*/  UMOV UR67, 0x40004040 ;  /* 0x4000404000437882 */ /* 0x000fe20000000000 */
[----:B------:R-:W-:Y:S01]  /*3c80*/  UMOV UR65, 0x40004040 ;  /* 0x4000404000417882 */ /* 0x000fe20000000000 */
[----:B------:R2:W-:Y:S01]  /*3c90*/  UTCQMMA.2CTA gdesc[UR66], gdesc[UR68], tmem[UR20], tmem[UR32], idesc[UR33], UPT ;  /* 0x00ff2044420075ea */ /* 0x0005e2000ba00314 */
        /* <DEDUP_REMOVED lines=14> */
[----:B------:R-:W-:Y:S01]  /*3d80*/  UMOV UR43, 0x40004040 ;  /* 0x40004040002b7882 */ /* 0x000fe20000000000 */
[----:B------:R2:W-:Y:S01]  /*3d90*/  UTCQMMA.2CTA gdesc[UR46], gdesc[UR48], tmem[UR20], tmem[UR38], idesc[UR39], UPT ;  /* 0x00ff26302e0075ea */ /* 0x0005e2000ba00314 */
[----:B------:R2:W-:Y:S01]  /*3da0*/  UTCQMMA.2CTA gdesc[UR42], gdesc[UR44], tmem[UR20], tmem[UR36], idesc[UR37], UPT ;  /* 0x00ff242c2a0075ea */ /* 0x0005e2000ba00314 */
[----:B------:R2:W-:Y:S01]  /*3db0*/  UTCBAR.2CTA.MULTICAST [UR26], URZ, UR13 ;  /* 0x000000ff1a0073e9 */ /* 0x0005e2000820080d */
[----:B------:R-:W-:Y:S01]  /*3dc0*/  UMOV UR5, UR16 ;  /* 0x0000001000057c82 */ /* 0x000fe20008000000 */
[----:B------:R-:W-:Y:S05]  /*3dd0*/  BRA.U UP0, `(.L_x_74) ;  /* 0xfffffffd00007547 */ /* 0x000fea000b83ffff */
.L_x_71:
[----:B------:R-:W-:Y:S01]  /*3de0*/  UIADD3 UR19, UPT, UPT, UR19, 0xb0, URZ ;  /* 0x000000b013137890 */ /* 0x000fe2000fffe0ff */
[----:B------:R-:W-:-:S08]  /*3df0*/  UMOV UR15, UR22 ;  /* 0x00000016000f7c82 */ /* 0x000fd00008000000 */
[----:B------:R4:W-:Y:S01]  /*3e00*/  UTCBAR.2CTA.MULTICAST [UR19], URZ, UR12 ;  /* 0x000000ff130073e9 */ /* 0x0009e2000820080c */
[----:B------:R-:W-:Y:S02]  /*3e10*/  NOP ;  /* 0x0000000000007918 */ /* 0x000fe40000000000 */
.L_x_69:
[----:B------:R-:W-:Y:S01]  /*3e20*/  UIADD3 UR17, UPT, UPT, UR17, 0x1, URZ ;  /* 0x0000000111117890 */ /* 0x000fe2000fffe0ff */
[----:B------:R-:W-:-:S03]  /*3e30*/  ISETP.NE.AND P0, PT, R8, 0x2, PT ;  /* 0x000000020800780c */ /* 0x000fc60003f05270 */
[----:B------:R-:W-:Y:S01]  /*3e40*/  UISETP.NE.AND UP0, UPT, UR17, 0x4, UPT ;  /* 0x000000041100788c */ /* 0x000fe2000bf05270 */
[----:B-12---:R-:W-:Y:S02]  /*3e50*/  SEL R0, RZ, 0x1, P0 ;  /* 0x00000001ff007807 */ /* 0x006fe40000000000 */
[----:B------:R-:W-:Y:S01]  /*3e60*/  SEL R8, R8, RZ, P0 ;  /* 0x000000ff08087207 */ /* 0x000fe20000000000 */
[----:B------:R-:W-:Y:S01]  /*3e70*/  USEL UR5, URZ, 0x1, UP0 ;  /* 0x00000001ff057887 */ /* 0x000fe20008000000 */
[----:B------:R-:W-:Y:S01]  /*3e80*/  LOP3.LUT R3, R3, R0, RZ, 0x3c, !PT ;  /* 0x0000000003037212 */ /* 0x000fe200078e3cff */
[----:B------:R-:W-:-:S04]  /*3e90*/  USEL UR17, UR17, URZ, UP0 ;  /* 0x000000ff11117287 */ /* 0x000fc80008000000 */
[----:B------:R-:W-:Y:S01]  /*3ea0*/  LOP3.LUT R9, R9, UR5, RZ, 0x3c, !PT ;  /* 0x0000000509097c12 */ /* 0x000fe2000f8e3cff */
[----:B------:R-:W-:Y:S07]  /*3eb0*/  @P1 BRA `(.L_x_75) ;  /* 0xfffffff800381947 */ /* 0x000fee000383ffff */
[----:B------:R-:W1:Y:S01]  /*3ec0*/  S2UR UR4, SR_CgaCtaId ;  /* 0x00000000000479c3 */ /* 0x000e620000008800 */
[----:B------:R-:W-:Y:S01]  /*3ed0*/  ELECT P0, URZ, PT ;  /* 0x0000000000ff782f */ /* 0x000fe20003800000 */
[----:B------:R-:W-:Y:S01]  /*3ee0*/  HFMA2 R0, -RZ, RZ, 0, 5.9604644775390625e-08 ;  /* 0x00000001ff007431 */ /* 0x000fe200000001ff */
[----:B------:R-:W-:-:S05]  /*3ef0*/  UMOV UR5, 0x40 ;  /* 0x0000004000057882 */ /* 0x000fca0000000000 */
[----:B------:R-:W-:Y:S01]  /*3f00*/  UVIRTCOUNT.DEALLOC.SMPOOL 0x80 ;  /* 0x000000800000784c */ /* 0x000fe20000000000 */
[----:B------:R-:W-:Y:S02]  /*3f10*/  UISETP.NE.AND UP0, UPT, UR9, URZ, UPT ;  /* 0x000000ff0900728c */ /* 0x000fe4000bf05270 */
[----:B-1----:R-:W-:-:S09]  /*3f20*/  ULEA UR4, UR4, UR5, 0x18 ;  /* 0x0000000504047291 */ /* 0x002fd2000f8ec0ff */
[----:B------:R1:W-:Y:S01]  /*3f30*/  @P0 STS.U8 [UR4+0x1c], R0 ;  /* 0x00001c00ff000988 */ /* 0x0003e20008000004 */
[----:B------:R-:W-:Y:S05]  /*3f40*/  BRA.U UP0, `(.L_x_76) ;  /* 0x0000000100a07547 */ /* 0x000fea000b800000 */
[----:B------:R-:W-:Y:S01]  /*3f50*/  UIADD3 UR5, UPT, UPT, UR11, 0xd0, URZ ;  /* 0x000000d00b057890 */ /* 0x000fe2000fffe0ff */
[----:B------:R-:W-:-:S03]  /*3f60*/  SHF.L.U32 R2, R9, 0x1f, RZ ;  /* 0x0000001f09027819 */ /* 0x000fc600000006ff */
[----:B------:R-:W-:-:S09]  /*3f70*/  ULEA UR6, UR17, UR5, 0x3 ;  /* 0x0000000511067291 */ /* 0x000fd2000f8e18ff */
[----:B------:R-:W2:Y:S02]  /*3f80*/  SYNCS.PHASECHK.TRANS64.TRYWAIT P0, [UR6], R2 ;  /* 0x00000002ff0075a7 */ /* 0x000ea40008001106 */
[----:B--2---:R-:W-:Y:S05]  /*3f90*/  @!P0 BRA `(.L_x_77) ;  /* 0x0000005400888947 */ /* 0x004fea0003800000 */
.L_x_164:
        /* <DEDUP_REMOVED lines=9> */
.L_x_166:
        /* <DEDUP_REMOVED lines=9> */
.L_x_168:
[----:B------:R-:W-:-:S04]  /*40c0*/  UIADD3 UR7, UPT, UPT, UR7, 0x1, URZ ;  /* 0x0000000107077890 */ /* 0x000fc8000fffe0ff */
[----:B------:R-:W-:-:S04]  /*40d0*/  UISETP.NE.AND UP1, UPT, UR7, 0x4, UPT ;  /* 0x000000040700788c */ /* 0x000fc8000bf25270 */
[----:B------:R-:W-:Y:S02]  /*40e0*/  USEL UR6, URZ, 0x1, UP1 ;  /* 0x00000001ff067887 */ /* 0x000fe40008800000 */
[----:B------:R-:W-:-:S04]  /*40f0*/  USEL UR7, UR7, URZ, UP1 ;  /* 0x000000ff07077287 */ /* 0x000fc80008800000 */
[----:B------:R-:W-:Y:S01]  /*4100*/  ULEA UR7, UR7, UR5, 0x3 ;  /* 0x0000000507077291 */ /* 0x000fe2000f8e18ff */
[----:B------:R-:W-:-:S04]  /*4110*/  LOP3.LUT R2, R2, UR6, RZ, 0x3c, !PT ;  /* 0x0000000602027c12 */ /* 0x000fc8000f8e3cff */
[----:B------:R-:W-:Y:S01]  /*4120*/  SHF.L.U32 R2, R2, 0x1f, RZ ;  /* 0x0000001f02027819 */ /* 0x000fe200000006ff */
[----:B-1----:R-:W-:-:S04]  /*4130*/  IMAD.U32 R0, RZ, RZ, UR7 ;  /* 0x00000007ff007e24 */ /* 0x002fc8000f8e00ff */
[----:B------:R1:W2:Y:S03]  /*4140*/  SYNCS.PHASECHK.TRANS64.TRYWAIT P0, [R0+URZ], R2 ;  /* 0x00000002000075a7 */ /* 0x0002a600080011ff */
[----:B--2---:R-:W-:Y:S05]  /*4150*/  @!P0 NANOSLEEP.SYNCS 0x989680 ;  /* 0x009896800000895d */ /* 0x004fea0003900000 */
[----:B------:R-:W2:Y:S02]  /*4160*/  @!P0 SYNCS.PHASECHK.TRANS64 P0, [R0+URZ], R2 ;  /* 0x00000002000085a7 */ /* 0x000ea400080010ff */
[----:B--2---:R-:W-:Y:S05]  /*4170*/  @P0 BRA `(.L_x_80) ;  /* 0x0000000000200947 */ /* 0x004fea0003800000 */
.L_x_81:
[----:B--2---:R2:W1:Y:S02]  /*4180*/  SYNCS.PHASECHK.TRANS64.TRYWAIT P0, [R0+URZ], R2 ;  /* 0x00000002000075a7 */ /* 0x00446400080011ff */
[----:B-1----:R-:W-:Y:S05]  /*4190*/  @!P0 NANOSLEEP.SYNCS 0x989680 ;  /* 0x009896800000895d */ /* 0x002fea0003900000 */
[----:B------:R-:W1:Y:S02]  /*41a0*/  @!P0 SYNCS.PHASECHK.TRANS64 P0, [R0+URZ], R2 ;  /* 0x00000002000085a7 */ /* 0x000e6400080010ff */
[----:B-1----:R-:W-:Y:S05]  /*41b0*/  @!P0 BRA `(.L_x_81) ;  /* 0xfffffffc00f08947 */ /* 0x002fea000383ffff */
[----:B------:R-:W-:Y:S05]  /*41c0*/  BRA `(.L_x_80) ;  /* 0x00000000000c7947 */ /* 0x000fea0003800000 */
.L_x_76:
[----:B------:R-:W-:-:S04]  /*41d0*/  UIADD3 UR5, UPT, UPT, UR11, 0x110, URZ ;  /* 0x000001100b057890 */ /* 0x000fc8000fffe0ff */
[----:B------:R-:W-:-:S09]  /*41e0*/  UPRMT UR5, UR8, 0x654, UR5 ;  /* 0x0000065408057896 */ /* 0x000fd20008000005 */
[----:B------:R-:W-:Y:S03]  /*41f0*/  SYNCS.ARRIVE.TRANS64.RED.A1T0 RZ, [UR5], RZ ;  /* 0x000000ffffff79a7 */ /* 0x000fe60008100405 */
.L_x_80:
[----:B-12---:R-:W-:Y:S01]  /*4200*/  SHF.L.U32 R2, RZ, 0x1f, RZ ;  /* 0x0000001fff027819 */ /* 0x006fe200000006ff */
[----:B------:R-:W-:Y:S01]  /*4210*/  UIADD3 UR5, UPT, UPT, UR11, 0x110, URZ ;  /* 0x000001100b057890 */ /* 0x000fe2000fffe0ff */
[----:B------:R-:W-:Y:S02]  /*4220*/  PLOP3.LUT P0, PT, PT, PT, UP0, 0x80, 0x8 ;  /* 0x000000000008781c */ /* 0x000fe40003f0f008 */
[----:B------:R-:W1:Y:S02]  /*4230*/  SYNCS.PHASECHK.TRANS64.TRYWAIT P1, [UR11+0x110], R2 ;  /* 0x00011002ff0075a7 */ /* 0x000e64000802110b */
[----:B-1----:R-:W-:Y:S09]  /*4240*/  @!P1 BRA `(.L_x_82) ;  /* 0x0000005400249947 */ /* 0x002ff20003800000 */
.L_x_170:
[----:B------:R-:W-:Y:S02]  /*4250*/  @!UP0 UPRMT UR5, UR8, 0x654, UR5 ;  /* 0x0000065408058896 */ /* 0x000fe40008000005 */
[----:B------:R-:W-:Y:S01]  /*4260*/  ULOP3.LUT UR6, UR18, 0xffff, URZ, 0xc0, !UPT ;  /* 0x0000ffff12067892 */ /* 0x000fe2000f8ec0ff */
[----:B------:R-:W-:-:S03]  /*4270*/  UMOV UR8, 0xffff ;  /* 0x0000ffff00087882 */ /* 0x000fc60000000000 */
[----:B------:R-:W-:-:S03]  /*4280*/  USHF.R.U32.HI UR6, URZ, 0x5, UR6 ;  /* 0x00000005ff067899 */ /* 0x000fc60008011606 */
[----:B------:R-:W-:Y:S01]  /*4290*/  @!P0 SYNCS.ARRIVE.TRANS64.RED.A1T0 RZ, [UR5], RZ ;  /* 0x000000ffffff89a7 */ /* 0x000fe20008100405 */
[----:B------:R-:W-:Y:S01]  /*42a0*/  NOP ;  /* 0x0000000000007918 */ /* 0x000fe20000000000 */
[----:B-1----:R-:W1:Y:S01]  /*42b0*/  LDS R0, [UR4+0x14] ;  /* 0x00001404ff007984 */ /* 0x002e620008000800 */
[----:B------:R-:W-:Y:S01]  /*42c0*/  USHF.L.U32 UR8, UR8, UR6, URZ ;  /* 0x0000000608087299 */ /* 0x000fe200080006ff */
[----:B------:R-:W-:Y:S02]  /*42d0*/  UMOV UR5, 0x1 ;  /* 0x0000000100057882 */ /* 0x000fe40000000000 */
[----:B------:R-:W-:-:S03]  /*42e0*/  USHF.L.U32 UR5, UR5, UR6, URZ ;  /* 0x0000000605057299 */ /* 0x000fc600080006ff */
[----:B-1----:R-:W-:-:S04]  /*42f0*/  LOP3.LUT R0, R0, UR8, RZ, 0xc0, !PT ;  /* 0x0000000800007c12 */ /* 0x002fc8000f8ec0ff */
[----:B------:R-:W-:-:S13]  /*4300*/  ISETP.NE.AND P0, PT, R0, UR8, PT ;  /* 0x0000000800007c0c */ /* 0x000fda000bf05270 */
[----:B------:R-:W-:Y:S05]  /*4310*/  @P0 BRA `(.L_x_83) ;  /* 0x0000000000580947 */ /* 0x000fea0003800000 */
[----:B------:R-:W1:Y:S02]  /*4320*/  LDS R0, [UR4+0x18] ;  /* 0x00001804ff007984 */ /* 0x000e640008000800 */
[----:B-1----:R-:W-:-:S04]  /*4330*/  LOP3.LUT R0, R0, UR5, RZ, 0xc0, !PT ;  /* 0x0000000500007c12 */ /* 0x002fc8000f8ec0ff */
[----:B------:R-:W-:-:S13]  /*4340*/  ISETP.NE.AND P0, PT, R0, UR5, PT ;  /* 0x0000000500007c0c */ /* 0x000fda000bf05270 */
[----:B------:R-:W-:Y:S05]  /*4350*/  @P0 BRA `(.L_x_84) ;  /* 0x00000000003c0947 */ /* 0x000fea0003800000 */
[----:B------:R-:W1:Y:S01]  /*4360*/  S2R R2, SR_LANEID ;  /* 0x0000000000027919 */ /* 0x000e620000000000 */
[----:B------:R-:W-:Y:S01]  /*4370*/  ULOP3.LUT UR8, URZ, UR8, URZ, 0x33, !UPT ;  /* 0x00000008ff087292 */ /* 0x000fe2000f8e33ff */
[----:B------:R-:W-:Y:S02]  /*4380*/  VOTEU.ANY UR7, UPT, PT ;  /* 0x0000000000077886 */ /* 0x000fe400038e0100 */
[----:B------:R-:W-:-:S03]  /*4390*/  UFLO.U32 UR7, UR7 ;  /* 0x00000007000772bd */ /* 0x000fc600080e0000 */
[----:B------:R-:W-:-:S04]  /*43a0*/  IMAD.U32 R0, RZ, RZ, UR8 ;  /* 0x00000008ff007e24 */ /* 0x000fc8000f8e00ff */
[----:B------:R2:W3:Y:S02]  /*43b0*/  REDUX UR6, R0 ;  /* 0x00000000000673c4 */ /* 0x0004e40000000000 */
[----:B------:R1:W-:Y:S02]  /*43c0*/  UTCATOMSWS.AND URZ, UR8 ;  /* 0x0000000800ff79e3 */ /* 0x0003e40008000000 */
[----:B-1----:R-:W-:Y:S02]  /*43d0*/  ISETP.EQ.U32.AND P0, PT, R2, UR7, PT ;  /* 0x0000000702007c0c */ /* 0x002fe4000bf02070 */
[----:B--2---:R-:W-:Y:S02]  /*43e0*/  LOP3.LUT R0, RZ, UR5, RZ, 0x33, !PT ;  /* 0x00000005ff007c12 */ /* 0x004fe4000f8e33ff */
[----:B---3--:R-:W-:Y:S02]  /*43f0*/  MOV R2, UR6 ;  /* 0x0000000600027c02 */ /* 0x008fe40008000f00 */
[----:B------:R-:W1:Y:S07]  /*4400*/  REDUX UR5, R0 ;  /* 0x00000000000573c4 */ /* 0x000e6e0000000000 */
[----:B------:R2:W-:Y:S01]  /*4410*/  @P0 ATOMS.AND RZ, [UR4+0x14], R2 ;  /* 0x00001402ffff098c */ /* 0x0005e2000a800004 */
[----:B-1----:R-:W-:-:S05]  /*4420*/  IMAD.U32 R0, RZ, RZ, UR5 ;  /* 0x00000005ff007e24 */ /* 0x002fca000f8e00ff */
[----:B------:R2:W-:Y:S01]  /*4430*/  @P0 ATOMS.AND RZ, [UR4+0x18], R0 ;  /* 0x00001800ffff098c */ /* 0x0005e2000a800004 */
[----:B------:R-:W-:Y:S05]  /*4440*/  BRA `(.L_x_85) ;  /* 0x0000000000147947 */ /* 0x000fea0003800000 */
.L_x_84:
[----:B------:R-:W-:Y:S02]  /*4450*/  MOV R2, 0x4470 ;  /* 0x0000447000027802 */ /* 0x000fe40000000f00 */
[----:B---345:R-:W-:Y:S05]  /*4460*/  CALL.REL.NOINC `($__internal_0_$__cuda_sm10x_tcgen05_guardrail_trap_col_being_dealloced_not_returned_by_alloc) ;  /* 0x0000005400bc7944 */ /* 0x038fea0003c00000 */
[----:B------:R-:W-:Y:S05]  /*4470*/  BRA `(.L_x_85) ;  /* 0x0000000000087947 */ /* 0x000fea0003800000 */
.L_x_83:
[----:B------:R-:W-:Y:S02]  /*4480*/  MOV R2, 0x44a0 ;  /* 0x000044a000027802 */ /* 0x000fe40000000f00 */
[----:B---345:R-:W-:Y:S05]  /*4490*/  CALL.REL.NOINC `($__internal_2_$__cuda_sm10x_tcgen05_guardrail_trap_unallocated_columns_being_dealloced) ;  /* 0x0000005400c87944 */ /* 0x038fea0003c00000 */
.L_x_85:
[----:B------:R-:W-:Y:S01]  /*44a0*/  NOP ;  /* 0x0000000000007918 */ /* 0x000fe20000000000 */
[----:B----4-:R-:W-:Y:S05]  /*44b0*/  EXIT ;  /* 0x000000000000794d */ /* 0x010fea0003800000 */
.L_x_56:
[----:B------:R-:W-:-:S09]  /*44c0*/  UISETP.NE.OR UP5, UPT, UR10, 0x3, !UP5 ;  /* 0x000000030a00788c */ /* 0x000fd2000efa5670 */
[----:B------:R-:W-:Y:S05]  /*44d0*/  BRA.U UP5, `(.L_x_86) ;  /* 0x0000000d05f07547 */ /* 0x000fea000b800000 */
[----:B------:R-:W1:Y:S01]  /*44e0*/  LDCU.64 UR6, c[0x0][0x888] ;  /* 0x00011100ff0677ac */ /* 0x000e620008000a00 */
[----:B------:R-:W2:Y:S01]  /*44f0*/  LDC R0, c[0x0][0xb30] ;  /* 0x0002cc00ff007b82 */ /* 0x000ea20000000800 */
[----:B------:R-:W-:Y:S02]  /*4500*/  HFMA2 R27, -RZ, RZ, 0, 0 ;  /* 0x00000000ff1b7431 */ /* 0x000fe400000001ff */
[----:B------:R-:W-:Y:S01]  /*4510*/  IMAD.MOV.U32 R29, RZ, RZ, 0x1 ;  /* 0x00000001ff1d7424 */ /* 0x000fe200078e00ff */
[----:B------:R-:W3:Y:S01]  /*4520*/  LDCU.64 UR4, c[0x0][0x890] ;  /* 0x00011200ff0477ac */ /* 0x000ee20008000a00 */
[----:B------:R-:W-:Y:S01]  /*4530*/  IMAD.MOV.U32 R28, RZ, RZ, RZ ;  /* 0x000000ffff1c7224 */ /* 0x000fe200078e00ff */
[----:B------:R-:W-:Y:S01]  /*4540*/  MOV R25, 0x1000 ;  /* 0x0000100000197802 */ /* 0x000fe20000000f00 */
[----:B------:R-:W-:Y:S01]  /*4550*/  UPLOP3.LUT UP1, UPT, UPT, UPT, UPT, 0x40, 0x4 ;  /* 0x000000000004789c */ /* 0x000fe20003f2e870 */
[----:B------:R-:W4:Y:S08]  /*4560*/  LDC R24, c[0x0][0x370] ;  /* 0x0000dc00ff187b82 */ /* 0x000f300000000800 */
[----:B------:R-:W4:Y:S01]  /*4570*/  LDC R3, c[0x0][0xb0c] ;  /* 0x0002c300ff037b82 */ /* 0x000f220000000800 */
[----:B-1----:R-:W-:-:S03]  /*4580*/  UISETP.NE.U32.AND UP3, UPT, UR6, URZ, UPT ;  /* 0x000000ff0600728c */ /* 0x002fc6000bf65070 */
[----:B------:R-:W-:Y:S01]  /*4590*/  UMOV UR6, 0x400 ;  /* 0x0000040000067882 */ /* 0x000fe20000000000 */
[----:B------:R-:W-:Y:S02]  /*45a0*/  UISETP.NE.AND.EX UP3, UPT, UR7, URZ, UPT, UP3 ;  /* 0x000000ff0700728c */ /* 0x000fe4000bf65330 */
[----:B------:R-:W-:Y:S01]  /*45b0*/  ULEA UR6, UR37, UR6, 0x18 ;  /* 0x0000000625067291 */ /* 0x000fe2000f8ec0ff */
[----:B------:R-:W1:Y:S01]  /*45c0*/  LDC R18, c[0x0][0xb20] ;  /* 0x0002c800ff127b82 */ /* 0x000e620000000800 */
[----:B---3--:R-:W-:Y:S01]  /*45d0*/  UISETP.NE.U32.AND UP4, UPT, UR4, URZ, UPT ;  /* 0x000000ff0400728c */ /* 0x008fe2000bf85070 */
[----:B--2---:R-:W-:Y:S01]  /*45e0*/  ISETP.NE.AND P1, PT, R0, 0x1, PT ;  /* 0x000000010000780c */ /* 0x004fe20003f25270 */
[----:B------:R-:W-:Y:S02]  /*45f0*/  UIADD3 UR7, UPT, UPT, UR6, 0x60, URZ ;  /* 0x0000006006077890 */ /* 0x000fe4000fffe0ff */
[----:B------:R-:W-:Y:S02]  /*4600*/  UIADD3 UR33, UPT, UPT, UR6, 0x50, URZ ;  /* 0x0000005006217890 */ /* 0x000fe4000fffe0ff */
[----:B------:R-:W-:Y:S01]  /*4610*/  UIADD3 UR25, UPT, UPT, UR6, 0x58, URZ ;  /* 0x0000005806197890 */ /* 0x000fe2000fffe0ff */
[----:B------:R-:W2:Y:S01]  /*4620*/  LDC.64 R30, c[0x0][0x348] ;  /* 0x0000d200ff1e7b82 */ /* 0x000ea20000000a00 */
[----:B------:R-:W-:-:S02]  /*4630*/  UPRMT UR7, UR37, 0x654, UR7 ;  /* 0x0000065425077896 */ /* 0x000fc40008000007 */
[----:B------:R-:W-:-:S05]  /*4640*/  UISETP.NE.AND.EX UP4, UPT, UR5, URZ, UPT, UP4 ;  /* 0x000000ff0500728c */ /* 0x000fca000bf85340 */
[----:B------:R-:W3:Y:S08]  /*4650*/  LDC.64 R16, c[0x0][0xb10] ;  /* 0x0002c400ff107b82 */ /* 0x000ef00000000a00 */
[----:B------:R-:W1:Y:S08]  /*4660*/  LDC.64 R6, c[0x0][0xb18] ;  /* 0x0002c600ff067b82 */ /* 0x000e700000000a00 */
[----:B------:R-:W1:Y:S08]  /*4670*/  LDC.64 R4, c[0x0][0xb28] ;  /* 0x0002ca00ff047b82 */ /* 0x000e700000000a00 */
[----:B----4-:R-:W1:Y:S02]  /*4680*/  LDC R19, c[0x0][0x374] ;  /* 0x0000dd00ff137b82 */ /* 0x010e640000000800 */
.L_x_96:
[C---:B------:R-:W-:Y:S02]  /*4690*/  LEA R0, R28.reuse, UR6, 0x3 ;  /* 0x000000061c007c11 */ /* 0x040fe4000f8e18ff */
[----:B------:R-:W-:Y:S02]  /*46a0*/  SHF.L.U32 R2, R27, 0x1f, RZ ;  /* 0x0000001f1b027819 */ /* 0x000fe400000006ff */
[----:B------:R-:W-:Y:S02]  /*46b0*/  LEA R20, R28, UR6, 0x4 ;  /* 0x000000061c147c11 */ /* 0x000fe4000f8e20ff */
[----:B----4-:R-:W4:Y:S02]  /*46c0*/  SYNCS.PHASECHK.TRANS64.TRYWAIT P0, [R0+URZ+0x90], R2 ;  /* 0x00009002000075a7 */ /* 0x010f2400080011ff */
[----:B----4-:R-:W-:Y:S05]  /*46d0*/  @!P0 BRA `(.L_x_87) ;  /* 0x0000005000188947 */ /* 0x010fea0003800000 */
.L_x_171:
[----:B------:R-:W-:Y:S01]  /*46e0*/  ISETP.GE.AND P0, PT, R37, 0x1, PT ;  /* 0x000000012500780c */ /* 0x000fe20003f06270 */
[----:B------:R-:W1:Y:S01]  /*46f0*/  LDS.128 R20, [R20+0x120] ;  /* 0x0001200014147984 */ /* 0x000e620000000c00 */
[----:B----4-:R-:W-:Y:S01]  /*4700*/  VIADD R0, R0, 0xa0 ;  /* 0x000000a000007836 */ /* 0x010fe20000000000 */
[----:B------:R-:W-:Y:S01]  /*4710*/  @!PT LDS RZ, [RZ] ;  /* 0x00000000fffff984 */ /* 0x000fe20000000800 */
[----:B------:R-:W-:Y:S01]  /*4720*/  @!PT LDS RZ, [RZ] ;  /* 0x00000000fffff984 */ /* 0x000fe20000000800 */
[----:B------:R-:W-:Y:S01]  /*4730*/  @!PT LDS RZ, [RZ] ;  /* 0x00000000fffff984 */ /* 0x000fe20000000800 */
[----:B------:R-:W-:Y:S01]  /*4740*/  @!PT LDS RZ, [RZ] ;  /* 0x00000000fffff984 */ /* 0x000fe20000000800 */
[----:B------:R4:W-:Y:S06]  /*4750*/  MEMBAR.ALL.CTA ;  /* 0x0000000000007992 */ /* 0x0009ec0000008000 */
[----:B----4-:R-:W4:Y:S01]  /*4760*/  FENCE.VIEW.ASYNC.S ;  /* 0x00000000000073c6 */ /* 0x010f220000000000 */
[----:B------:R-:W-:Y:S04]  /*4770*/  PRMT R0, RZ, 0x654, R0 ;  /* 0x00000654ff007816 */ /* 0x000fe80000000000 */
[----:B----4-:R4:W-:Y:S01]  /*4780*/  SYNCS.ARRIVE.TRANS64.RED.A1T0 RZ, [R0+URZ], RZ ;  /* 0x000000ff00ff79a7 */ /* 0x0109e200081004ff */
[----:B-1----:R-:W-:Y:S11]  /*4790*/  LOP3.LUT P3, RZ, R22, 0x1, RZ, 0xc0, !PT ;  /* 0x0000000116ff7812 */ /* 0x002ff6000786c0ff */
[----:B------:R-:W-:Y:S02]  /*47a0*/  @!UPT UIADD3 URZ, UPT, UPT, URZ, URZ, URZ ;  /* 0x000000fffffff290 */ /* 0x000fe4000fffe0ff */
[----:B------:R-:W-:Y:S02]  /*47b0*/  @P3 MOV R11, R20 ;  /* 0x00000014000b3202 */ /* 0x000fe40000000f00 */
[----:B------:R-:W-:Y:S01]  /*47c0*/  @P3 LOP3.LUT R10, R21, 0xffff, RZ, 0xc0, !PT ;  /* 0x0000ffff150a3812 */ /* 0x000fe200078ec0ff */
[----:B----4-:R-:W-:Y:S06]  /*47d0*/  @!P0 BRA `(.L_x_88) ;  /* 0x0000000000a48947 */ /* 0x010fec0003800000 */
[-C--:B------:R-:W-:Y:S01]  /*47e0*/  IMAD.HI.U32 R0, R19, R7.reuse, RZ ;  /* 0x0000000713007227 */ /* 0x080fe200078e00ff */
[----:B------:R-:W-:Y:S02]  /*47f0*/  ISETP.NE.AND P0, PT, R6, 0x1, PT ;  /* 0x000000010600780c */ /* 0x000fe40003f05270 */
[----:B------:R-:W-:Y:S01]  /*4800*/  ISETP.NE.AND P2, PT, R37, 0x1, PT ;  /* 0x000000012500780c */ /* 0x000fe20003f45270 */
[----:B---3--:R-:W-:Y:S01]  /*4810*/  IMAD.HI.U32 R9, R24, R16, RZ ;  /* 0x0000001018097227 */ /* 0x008fe200078e00ff */
[----:B------:R-:W-:Y:S02]  /*4820*/  SHF.R.U32.HI R0, RZ, R18, R0 ;  /* 0x00000012ff007219 */ /* 0x000fe40000011600 */
[----:B------:R-:W-:Y:S01]  /*4830*/  ISETP.NE.AND P4, PT, R3, 0x1, PT ;  /* 0x000000010300780c */ /* 0x000fe20003f85270 */
[----:B------:R-:W-:Y:S01]  /*4840*/  IMAD.HI.U32 R13, R10, R7, RZ ;  /* 0x000000070a0d7227 */ /* 0x000fe200078e00ff */
[----:B------:R-:W-:Y:S02]  /*4850*/  SHF.R.U32.HI R9, RZ, R17, R9 ;  /* 0x00000011ff097219 */ /* 0x000fe40000011609 */
[----:B------:R-:W-:Y:S01]  /*4860*/  SEL R0, R19, R0, !P0 ;  /* 0x0000000013007207 */ /* 0x000fe20004000000 */
[----:B------:R-:W-:Y:S01]  /*4870*/  IMAD.HI.U32 R12, R11, R16, RZ ;  /* 0x000000100b0c7227 */ /* 0x000fe200078e00ff */
[----:B------:R-:W-:Y:S03]  /*4880*/  SEL R9, R24, R9, !P4 ;  /* 0x0000000918097207 */ /* 0x000fe60006000000 */
[-C--:B------:R-:W-:Y:S01]  /*4890*/  IMAD.HI.U32 R8, R0, R4.reuse, RZ ;  /* 0x0000000400087227 */ /* 0x080fe200078e00ff */
[----:B------:R-:W-:Y:S03]  /*48a0*/  SHF.R.U32.HI R12, RZ, R17, R12 ;  /* 0x00000011ff0c7219 */ /* 0x000fe6000001160c */
[----:B------:R-:W-:Y:S01]  /*48b0*/  IMAD.HI.U32 R2, R9, R4, RZ ;  /* 0x0000000409027227 */ /* 0x000fe200078e00ff */
[-C--:B------:R-:W-:Y:S02]  /*48c0*/  @P2 SHF.R.U32.HI R0, RZ, R5.reuse, R8 ;  /* 0x00000005ff002219 */ /* 0x080fe40000011608 */
[----:B------:R-:W-:Y:S02]  /*48d0*/  SHF.R.U32.HI R8, RZ, R18, R13 ;  /* 0x00000012ff087219 */ /* 0x000fe4000001160d */
[----:B------:R-:W-:Y:S01]  /*48e0*/  @P2 SHF.R.U32.HI R9, RZ, R5, R2 ;  /* 0x00000005ff092219 */ /* 0x000fe20000011602 */
[----:B------:R-:W-:Y:S01]  /*48f0*/  IMAD R0, R37, R0, RZ ;  /* 0x0000000025007224 */ /* 0x000fe200078e02ff */
[----:B------:R-:W-:Y:S02]  /*4900*/  SEL R8, R10, R8, !P0 ;  /* 0x000000080a087207 */ /* 0x000fe40004000000 */
[----:B------:R-:W-:Y:S01]  /*4910*/  SEL R2, R11, R12, !P4 ;  /* 0x0000000c0b027207 */ /* 0x000fe20006000000 */
[C---:B------:R-:W-:Y:S01]  /*4920*/  IMAD R12, R37.reuse, R9, RZ ;  /* 0x00000009250c7224 */ /* 0x040fe200078e02ff */
[C---:B------:R-:W-:Y:S01]  /*4930*/  ISETP.GE.AND P0, PT, R8.reuse, R0, PT ;  /* 0x000000000800720c */ /* 0x040fe20003f06270 */
[----:B------:R-:W-:Y:S03]  /*4940*/  IMAD.HI.U32 R0, R8, R4, RZ ;  /* 0x0000000408007227 */ /* 0x000fe600078e00ff */
[----:B------:R-:W-:Y:S02]  /*4950*/  ISETP.GE.OR P0, PT, R2, R12, P0 ;  /* 0x0000000c0200720c */ /* 0x000fe40000706670 */
[-C--:B------:R-:W-:Y:S04]  /*4960*/  SHF.R.U32.HI R0, RZ, R5.reuse, R0 ;  /* 0x00000005ff007219 */ /* 0x080fe80000011600 */
[----:B------:R-:W-:Y:S05]  /*4970*/  SEL R13, R8, R0, !P2 ;  /* 0x00000000080d7207 */ /* 0x000fea0005000000 */
[----:B------:R-:W-:Y:S02]  /*4980*/  IMAD.MOV R12, RZ, RZ, -R13 ;  /* 0x000000ffff0c7224 */ /* 0x000fe400078e0a0d */
[C---:B------:R-:W-:Y:S04]  /*4990*/  @!P0 IMAD.HI.U32 R0, R2.reuse, R4, RZ ;  /* 0x0000000402008227 */ /* 0x040fe800078e00ff */
[----:B------:R-:W-:Y:S01]  /*49a0*/  IMAD R12, R37, R12, R8 ;  /* 0x0000000c250c7224 */ /* 0x000fe200078e0208 */
[----:B------:R-:W-:Y:S04]  /*49b0*/  @!P0 SHF.R.U32.HI R0, RZ, R5, R0 ;  /* 0x00000005ff008219 */ /* 0x000fe80000011600 */
[----:B------:R-:W-:Y:S04]  /*49c0*/  @!P0 SEL R0, R2, R0, !P2 ;  /* 0x0000000002008207 */ /* 0x000fe80005000000 */
[----:B------:R-:W-:Y:S01]  /*49d0*/  @!P0 IADD3 R13, PT, PT, R13, -R0, RZ ;  /* 0x800000000d0d8210 */ /* 0x000fe20007ffe0ff */
[----:B------:R-:W-:Y:S01]  /*49e0*/  @!P0 IMAD R0, R9, R12, R0 ;  /* 0x0000000c09008224 */ /* 0x000fe200078e0200 */
[----:B------:R-:W-:Y:S01]  /*49f0*/  IADD3 R9, PT, PT, -R8, RZ, RZ ;  /* 0x000000ff08097210 */ /* 0x000fe20007ffe1ff */
[--C-:B------:R-:W-:Y:S02]  /*4a00*/  IMAD.MOV R12, RZ, RZ, -R2.reuse ;  /* 0x000000ffff0c7224 */ /* 0x100fe400078e0a02 */
[----:B------:R-:W-:Y:S02]  /*4a10*/  @!P0 IMAD R8, R13, R37, R2 ;  /* 0x000000250d088224 */ /* 0x000fe400078e0202 */
[----:B------:R-:W-:Y:S02]  /*4a20*/  @!P0 IMAD.MOV.U32 R2, RZ, RZ, R0 ;  /* 0x000000ffff028224 */ /* 0x000fe400078e0000 */
[----:B------:R-:W-:Y:S02]  /*4a30*/  IMAD R11, R3, R12, R11 ;  /* 0x0000000c030b7224 */ /* 0x000fe400078e020b */
[----:B------:R-:W-:Y:S02]  /*4a40*/  IMAD R10, R6, R9, R10 ;  /* 0x00000009060a7224 */ /* 0x000fe400078e020a */
[----:B------:R-:W-:Y:S02]  /*4a50*/  IMAD R11, R2, R3, R11 ;  /* 0x00000003020b7224 */ /* 0x000fe400078e020b */
[----:B------:R-:W-:Y:S02]  /*4a60*/  IMAD R10, R8, R6, R10 ;  /* 0x00000006080a7224 */ /* 0x000fe400078e020a */
.L_x_88:
[----:B------:R-:W-:Y:S05]  /*4a70*/  BRA.U UP1, `(.L_x_89) ;  /* 0x0000000101107547 */ /* 0x000fea000b800000 */
[----:B------:R-:W-:Y:S04]  /*4a80*/  MOV R2, UR14 ;  /* 0x0000000e00027c02 */ /* 0x000fe80008000f00 */
[----:B------:R-:W-:Y:S04]  /*4a90*/  SHF.L.U32 R2, R2, 0x1f, RZ ;  /* 0x0000001f02027819 */ /* 0x000fe800000006ff */
[----:B------:R-:W1:Y:S02]  /*4aa0*/  SYNCS.PHASECHK.TRANS64.TRYWAIT P0, [UR6+0x88], R2 ;  /* 0x00008802ff0075a7 */ /* 0x000e640008001106 */
[----:B-1----:R-:W-:Y:S05]  /*4ab0*/  @!P0 BRA `(.L_x_90) ;  /* 0x0000004c00348947 */ /* 0x002fea0003800000 */
.L_x_89:
[----:B------:R-:W-:Y:S02]  /*4ac0*/  R2UR UR34, R15 ;  /* 0x000000000f2272ca */ /* 0x000fe400000e0000 */
[----:B------:R-:W-:Y:S02]  /*4ad0*/  R2UR UR35, R14 ;  /* 0x000000000e2372ca */ /* 0x000fe400000e0000 */
[----:B------:R-:W-:Y:S02]  /*4ae0*/  ISETP.NE.U32.AND P2, PT, RZ, UR4, PT ;  /* 0x00000004ff007c0c */ /* 0x000fe4000bf45070 */
[----:B------:R-:W-:Y:S02]  /*4af0*/  SHF.L.U32 R14, R29, 0x1f, RZ ;  /* 0x0000001f1d0e7819 */ /* 0x000fe400000006ff */
[----:B------:R-:W-:Y:S05]  /*4b00*/  ISETP.NE.AND.EX P2, PT, RZ, UR5, PT, P2 ;  /* 0x00000005ff007c0c */ /* 0x000fea000bf45320 */
[----:B------:R-:W-:Y:S02]  /*4b10*/  UIMAD UR34, UR34, 0xc0, URZ ;  /* 0x000000c0222278a4 */ /* 0x000fe4000f8e02ff */
[----:B------:R-:W-:Y:S01]  /*4b20*/  USHF.L.U32 UR35, UR35, 0x6, URZ ;  /* 0x0000000623237899 */ /* 0x000fe200080006ff */
[----:B------:R-:W-:Y:S11]  /*4b30*/  BRA.U !UP4, `(.L_x_91) ;  /* 0x000000010c347547 */ /* 0x000ff6000b800000 */
[----:B------:R-:W-:Y:S01]  /*4b40*/  UPLOP3.LUT UP0, UPT, UPT, UPT, UP3, 0x80, 0x8 ;  /* 0x000000000008789c */ /* 0x000fe20003f0f030 */
[----:B-1----:R-:W-:Y:S02]  /*4b50*/  HFMA2 R0, -RZ, RZ, 0, 5.9604644775390625e-08 ;  /* 0x00000001ff007431 */ /* 0x002fe400000001ff */
[----:B------:R-:W-:Y:S03]  /*4b60*/  IMAD.MOV.U32 R98, RZ, RZ, 0x1 ;  /* 0x00000001ff627424 */ /* 0x000fe600078e00ff */
[----:B------:R-:W-:Y:S05]  /*4b70*/  PLOP3.LUT P0, PT, PT, PT, UP0, 0x80, 0x8 ;  /* 0x000000000008781c */ /* 0x000fea0003f0f008 */
[----:B------:R-:W1:Y:S01]  /*4b80*/  @UP0 LDCU.64 UR10, c[0x0][0x888] ;  /* 0x00011100ff0a07ac */ /* 0x000e620008000a00 */
[----:B------:R-:W-:Y:S07]  /*4b90*/  @UP0 UIMAD UR8, UR36, UR4, URZ ;  /* 0x00000004240802a4 */ /* 0x000fee000f8e02ff */
[----:B------:R-:W-:Y:S01]  /*4ba0*/  @!P0 PRMT R98, R0, 0x7610, R98 ;  /* 0x0000761000628816 */ /* 0x000fe20000000062 */
[----:B-1----:R-:W-:Y:S03]  /*4bb0*/  @UP0 UIMAD.WIDE UR10, UR8, 0x4, UR10 ;  /* 0x00000004080a08a5 */ /* 0x002fe6000f8e020a */
[----:B------:R-:W1:Y:S03]  /*4bc0*/  @!UP0 LDCU UR8, c[0x0][0x880] ;  /* 0x00011000ff0887ac */ /* 0x000e660008000800 */
[----:B------:R-:W-:Y:S01]  /*4bd0*/  IMAD.U32 R8, RZ, RZ, UR10 ;  /* 0x0000000aff087e24 */ /* 0x000fe2000f8e00ff */
[----:B------:R-:W-:Y:S05]  /*4be0*/  MOV R9, UR11 ;  /* 0x0000000b00097c02 */ /* 0x000fea0008000f00 */
[----:B-----5:R4:W5:Y:S02]  /*4bf0*/  @P0 LDG.E R49, desc[UR46][R8.64] ;  /* 0x0000002e08310981 */ /* 0x020964000c1e1900 */
[----:B-1--4-:R-:W-:Y:S07]  /*4c00*/  @!P0 IMAD.U32 R49, RZ, RZ, UR8 ;  /* 0x00000008ff318e24 */ /* 0x012fee000f8e00ff */
.L_x_91:
[----:B-----5:R-:W-:Y:S01]  /*4c10*/  @!P2 FSETP.EQ.AND P0, PT, R49, RZ, PT ;  /* 0x000000ff3100a20b */ /* 0x020fe20003f02000 */
[----:B------:R-:W-:Y:S01]  /*4c20*/  @!UPT UIADD3 URZ, UPT, UPT, URZ, URZ, URZ ;  /* 0x000000fffffff290 */ /* 0x000fe2000fffe0ff */
[----:B------:R-:W-:Y:S11]  /*4c30*/  @!P2 BRA `(.L_x_92) ;  /* 0x000000000014a947 */ /* 0x000ff60003800000 */
[----:B------:R-:W-:Y:S02]  /*4c40*/  LOP3.LUT P2, RZ, R98, 0xff, RZ, 0xc0, !PT ;  /* 0x000000ff62ff7812 */ /* 0x000fe4000784c0ff */
[----:B------:R-:W-:Y:S04]  /*4c50*/  PLOP3.LUT P0, PT, PT, PT, UP0, 0x80, 0x8 ;  /* 0x000000000008781c */ /* 0x000fe80003f0f008 */
[----:B------:R-:W-:Y:S07]  /*4c60*/  PLOP3.LUT P0, PT, P0, PT, PT, 0x8, 0x80 ;  /* 0x000000000080781c */ /* 0x000fee000070e170 */
[----:B------:R-:W-:Y:S11]  /*4c70*/  @P2 FSETP.EQ.AND P0, PT, R49, RZ, PT ;  /* 0x000000ff3100220b */ /* 0x000ff60003f02000 */
[----:B------:R-:W-:Y:S02]  /*4c80*/  @!UPT UIADD3 URZ, UPT, UPT, URZ, URZ, URZ ;  /* 0x000000fffffff290 */ /* 0x000fe4000fffe0ff */
.L_x_92:
[----:B------:R-:W4:Y:S01]  /*4c90*/  SYNCS.PHASECHK.TRANS64.TRYWAIT P2, [UR6+0x68], R14 ;  /* 0x0000680eff0075a7 */ /* 0x000f220008041106 */
[----:B------:R-:W-:Y:S04]  /*4ca0*/  ELECT P4, URZ, PT ;  /* 0x0000000000ff782f */ /* 0x000fe80003880000 */
[----:B------:R-:W-:Y:S11]  /*4cb0*/  PLOP3.LUT P4, PT, P0, P4, PT, 0xf2, 0x2f ;  /* 0x00000000002f781c */ /* 0x000ff60000789e72 */
[----:B------:R-:W-:Y:S02]  /*4cc0*/  @!UPT UIADD3 URZ, UPT, UPT, URZ, URZ, URZ ;  /* 0x000000fffffff290 */ /* 0x000fe4000fffe0ff */
[----:B--2---:R-:W-:Y:S05]  /*4cd0*/  @!P4 IADD3 R8, P0, PT, R30, 0x580, RZ ;  /* 0x000005801e08c810 */ /* 0x004fea0007f1e0ff */
[----:B-1----:R-:W-:Y:S01]  /*4ce0*/  @!P4 IMAD.X R2, RZ, RZ, R31, P0 ;  /* 0x000000ffff02c224 */ /* 0x002fe200000e061f */
[----:B----4-:R-:W-:Y:S07]  /*4cf0*/  @!P2 BRA `(.L_x_93) ;  /* 0x0000004800bca947 */ /* 0x010fee0003800000 */
.L_x_174:
[----:B------:R-:W-:Y:S01]  /*4d00*/  @!P4 R2UR UR9, R8 ;  /* 0x000000000809c2ca */ /* 0x000fe200000e0000 */
[----:B------:R-:W-:Y:S01]  /*4d10*/  VOTEU.ALL UP1, P4 ;  /* 0x0000000000ff7886 */ /* 0x000fe20002020000 */
[----:B------:R-:W-:Y:S01]  /*4d20*/  @!P4 R2UR UR8, R2 ;  /* 0x000000000208c2ca */ /* 0x000fe200000e0000 */
[----:B------:R-:W-:Y:S01]  /*4d30*/  VOTEU.ALL UP2, P4 ;  /* 0x0000000000ff7886 */ /* 0x000fe20002040000 */
[----:B------:R-:W-:Y:S01]  /*4d40*/  UMOV UR16, 0x0 ;  /* 0x0000000000107882 */ /* 0x000fe20000000000 */
[----:B------:R-:W-:Y:S01]  /*4d50*/  UMOV UR17, 0x10000000 ;  /* 0x1000000000117882 */ /* 0x000fe20000000000 */
[----:B------:R-:W-:Y:S01]  /*4d60*/  @!UP1 UIADD3 UR32, UPT, UPT, UR6, 0x200, URZ ;  /* 0x0000020006209890 */ /* 0x000fe2000fffe0ff */
[----:B-1----:R-:W-:Y:S01]  /*4d70*/  @!P4 IMAD.MOV.U32 R0, RZ, RZ, 0x1000 ;  /* 0x00001000ff00c424 */ /* 0x002fe200078e00ff */
[----:B------:R-:W-:Y:S01]  /*4d80*/  @!UP1 UIADD3 UR10, UPT, UPT, UR34, 0x60, URZ ;  /* 0x00000060220a9890 */ /* 0x000fe2000fffe0ff */
[----:B------:R-:W-:Y:S01]  /*4d90*/  UMOV UR11, UR35 ;  /* 0x00000023000b7c82 */ /* 0x000fe20008000000 */
[----:B------:R-:W-:Y:S01]  /*4da0*/  UMOV UR12, UR36 ;  /* 0x00000024000c7c82 */ /* 0x000fe20008000000 */
[----:B------:R-:W-:Y:S02]  /*4db0*/  UPRMT UR13, UR37, 0x654, UR33 ;  /* 0x00000654250d7896 */ /* 0x000fe40008000021 */
[----:B------:R-:W-:Y:S01]  /*4dc0*/  IMAD.U32 R8, RZ, RZ, UR9 ;  /* 0x00000009ff087e24 */ /* 0x000fe2000f8e00ff */
[----:B------:R-:W-:Y:S01]  /*4dd0*/  UMOV UR9, UR33 ;  /* 0x0000002100097c82 */ /* 0x000fe20008000000 */
[----:B------:R-:W-:Y:S01]  /*4de0*/  IMAD.U32 R9, RZ, RZ, UR8 ;  /* 0x00000008ff097e24 */ /* 0x000fe2000f8e00ff */
[----:B------:R-:W-:Y:S02]  /*4df0*/  @!UP1 UIADD3 UR8, UPT, UPT, UR6, 0xa00, URZ ;  /* 0x00000a0006089890 */ /* 0x000fe4000fffe0ff */
[----:B------:R-:W-:Y:S01]  /*4e00*/  @!P4 R2UR UR18, R8 ;  /* 0x000000000812c2ca */ /* 0x000fe200000e0000 */
[----:B------:R-:W-:Y:S01]  /*4e10*/  VOTEU.ALL UP1, P4 ;  /* 0x0000000000ff7886 */ /* 0x000fe20002020000 */
[----:B------:R-:W-:Y:S02]  /*4e20*/  @!P4 R2UR UR19, R9 ;  /* 0x000000000913c2ca */ /* 0x000fe400000e0000 */
[----:B------:R-:W-:Y:S05]  /*4e30*/  @!P4 IADD3 R8, P0, PT, R30, 0x580, RZ ;  /* 0x000005801e08c810 */ /* 0x000fea0007f1e0ff */
[----:B------:R-:W-:Y:S06]  /*4e40*/  @!P4 IMAD.X R2, RZ, RZ, R31, P0 ;  /* 0x000000ffff02c224 */ /* 0x000fec00000e061f */
[----:B------:R1:W-:Y:S01]  /*4e50*/  @!UP2 UTMALDG.3D [UR32], [UR18], desc[UR16] ;  /* 0x000010201200a5b4 */ /* 0x0003e20008011000 */
[----:B------:R1:W-:Y:S01]  /*4e60*/  @!UP1 UTMALDG.3D [UR8], [UR18], desc[UR16] ;  /* 0x00001008120095b4 */ /* 0x0003e20008011000 */
[----:B------:R1:W-:Y:S01]  /*4e70*/  @!P4 SYNCS.ARRIVE.TRANS64.RED.A0TR RZ, [UR6+0x50], R0 ;  /* 0x00005000ffffc9a7 */ /* 0x0003e20008300406 */
[----:B------:R-:W-:Y:S01]  /*4e80*/  SYNCS.ARRIVE.TRANS64.RED.A1T0 RZ, [UR13], RZ ;  /* 0x000000ffffff79a7 */ /* 0x000fe2000810040d */
[----:B------:R-:W2:Y:S02]  /*4e90*/  SYNCS.PHASECHK.TRANS64.TRYWAIT P2, [UR6+0x70], R14 ;  /* 0x0000700eff0075a7 */ /* 0x000ea40008041106 */
[----:B-12---:R-:W-:Y:S05]  /*4ea0*/  @!P2 BRA `(.L_x_94) ;  /* 0x000000480068a947 */ /* 0x006fea0003800000 */
.L_x_176:
[----:B------:R-:W2:Y:S01]  /*4eb0*/  LDC.64 R12, c[0x0][0xb18] ;  /* 0x0002c600ff0c7b82 */ /* 0x000ea20000000a00 */
[----:B------:R-:W-:Y:S01]  /*4ec0*/  @!P4 R2UR UR8, R2 ;  /* 0x000000000208c2ca */ /* 0x000fe200000e0000 */
[----:B------:R-:W-:Y:S01]  /*4ed0*/  VOTEU.ALL UP1, P4 ;  /* 0x0000000000ff7886 */ /* 0x000fe20002020000 */
[----:B------:R-:W-:Y:S01]  /*4ee0*/  @!P4 R2UR UR9, R8 ;  /* 0x000000000809c2ca */ /* 0x000fe200000e0000 */
[----:B------:R-:W-:Y:S01]  /*4ef0*/  VOTEU.ALL UP2, P4 ;  /* 0x0000000000ff7886 */ /* 0x000fe20002040000 */
[----:B------:R-:W-:Y:S03]  /*4f00*/  UMOV UR16, 0x0 ;  /* 0x0000000000107882 */ /* 0x000fe60000000000 */
[----:B------:R-:W4:Y:S01]  /*4f10*/  @!P1 LDC R2, c[0x0][0xb0c] ;  /* 0x0002c300ff029b82 */ /* 0x000f220000000800 */
[----:B------:R-:W-:Y:S01]  /*4f20*/  @!UP1 UIADD3 UR26, UPT, UPT, UR34, 0x20, URZ ;  /* 0x00000020221a9890 */ /* 0x000fe2000fffe0ff */
[----:B-1----:R-:W-:Y:S01]  /*4f30*/  @!P4 IMAD.MOV.U32 R0, RZ, RZ, 0x1000 ;  /* 0x00001000ff00c424 */ /* 0x002fe200078e00ff */
[----:B------:R-:W-:Y:S01]  /*4f40*/  @!UP1 UIADD3 UR24, UPT, UPT, UR6, 0x1200, URZ ;  /* 0x0000120006189890 */ /* 0x000fe2000fffe0ff */
[----:B------:R-:W-:Y:S01]  /*4f50*/  @P3 SHF.R.U32.HI R26, RZ, 0x10, R21 ;  /* 0x00000010ff1a3819 */ /* 0x000fe20000011615 */
[----:B------:R-:W-:Y:S01]  /*4f60*/  UMOV UR17, 0x10000000 ;  /* 0x1000000000117882 */ /* 0x000fe20000000000 */
[----:B------:R-:W-:Y:S01]  /*4f70*/  UMOV UR27, UR35 ;  /* 0x00000023001b7c82 */ /* 0x000fe20008000000 */
[----:B------:R-:W-:Y:S01]  /*4f80*/  UMOV UR28, UR36 ;  /* 0x00000024001c7c82 */ /* 0x000fe20008000000 */
[----:B------:R-:W-:Y:S01]  /*4f90*/  IMAD.U32 R9, RZ, RZ, UR8 ;  /* 0x00000008ff097e24 */ /* 0x000fe2000f8e00ff */
[----:B------:R-:W-:Y:S01]  /*4fa0*/  @!UP1 UIADD3 UR10, UPT, UPT, UR34, 0x80, URZ ;  /* 0x00000080220a9890 */ /* 0x000fe2000fffe0ff */
[----:B------:R-:W-:Y:S01]  /*4fb0*/  IMAD.U32 R8, RZ, RZ, UR9 ;  /* 0x00000009ff087e24 */ /* 0x000fe2000f8e00ff */
[----:B------:R-:W-:Y:S01]  /*4fc0*/  @!UP1 UIADD3 UR8, UPT, UPT, UR6, 0x1a00, URZ ;  /* 0x00001a0006089890 */ /* 0x000fe2000fffe0ff */
[----:B------:R-:W-:Y:S01]  /*4fd0*/  VIADD R28, R28, 0x1 ;  /* 0x000000011c1c7836 */ /* 0x000fe20000000000 */
[----:B------:R-:W-:Y:S01]  /*4fe0*/  @!P4 R2UR UR19, R9 ;  /* 0x000000000913c2ca */ /* 0x000fe200000e0000 */
[----:B------:R-:W-:Y:S01]  /*4ff0*/  VOTEU.ALL UP1, P4 ;  /* 0x0000000000ff7886 */ /* 0x000fe20002020000 */
[----:B------:R-:W-:Y:S01]  /*5000*/  @!P4 R2UR UR18, R8 ;  /* 0x000000000812c2ca */ /* 0x000fe200000e0000 */
[----:B------:R-:W-:Y:S01]  /*5010*/  UMOV UR9, UR25 ;  /* 0x0000001900097c82 */ /* 0x000fe20008000000 */
[----:B------:R-:W1:Y:S01]  /*5020*/  LDC.64 R8, c[0x0][0xb10] ;  /* 0x0002c400ff087b82 */ /* 0x000e620000000a00 */
[----:B------:R-:W-:Y:S01]  /*5030*/  UMOV UR11, UR35 ;  /* 0x00000023000b7c82 */ /* 0x000fe20008000000 */
[----:B------:R-:W-:Y:S01]  /*5040*/  UMOV UR12, UR36 ;  /* 0x00000024000c7c82 */ /* 0x000fe20008000000 */
[----:B------:R-:W-:Y:S08]  /*5050*/  UPRMT UR13, UR37, 0x654, UR25 ;  /* 0x00000654250d7896 */ /* 0x000ff00008000019 */
[----:B------:R1:W-:Y:S01]  /*5060*/  @!UP2 UTMALDG.3D [UR24], [UR18], desc[UR16] ;  /* 0x000010181200a5b4 */ /* 0x0003e20008011000 */
[----:B------:R1:W-:Y:S01]  /*5070*/  @!UP1 UTMALDG.3D [UR8], [UR18], desc[UR16] ;  /* 0x00001008120095b4 */ /* 0x0003e20008011000 */
[----:B------:R5:W-:Y:S01]  /*5080*/  @!P4 SYNCS.ARRIVE.TRANS64.RED.A0TR RZ, [UR6+0x58], R0 ;  /* 0x00005800ffffc9a7 */ /* 0x000be20008300406 */
[C---:B-1----:R-:W-:Y:S01]  /*5090*/  @!P1 IMAD.HI.U32 R8, R11.reuse, R8, RZ ;  /* 0x000000080b089227 */ /* 0x042fe200078e00ff */
[----:B--2---:R-:W-:Y:S02]  /*50a0*/  @!P1 ISETP.NE.AND P0, PT, R12, 0x1, PT ;  /* 0x000000010c00980c */ /* 0x004fe40003f05270 */
[----:B----4-:R-:W-:Y:S01]  /*50b0*/  @!P1 ISETP.NE.AND P2, PT, R2, 0x1, PT ;  /* 0x000000010200980c */ /* 0x010fe20003f45270 */
[C---:B------:R-:W-:Y:S01]  /*50c0*/  @!P1 IMAD.HI.U32 R13, R10.reuse, R13, RZ ;  /* 0x0000000d0a0d9227 */ /* 0x040fe200078e00ff */
[----:B------:R-:W-:Y:S04]  /*50d0*/  @!P1 SHF.R.U32.HI R8, RZ, R9, R8 ;  /* 0x00000009ff089219 */ /* 0x000fe80000011608 */
[----:B------:R-:W-:Y:S01]  /*50e0*/  @!P1 SEL R8, R11, R8, !P2 ;  /* 0x000000080b089207 */ /* 0x000fe20005000000 */
[----:B------:R-:W-:Y:S01]  /*50f0*/  SYNCS.ARRIVE.TRANS64.RED.A1T0 RZ, [UR13], RZ ;  /* 0x000000ffffff79a7 */ /* 0x000fe2000810040d */
[----:B------:R-:W1:Y:S01]  /*5100*/  SYNCS.PHASECHK.TRANS64.TRYWAIT P5, [UR6+0x78], R14 ;  /* 0x0000780eff0075a7 */ /* 0x000e6200080a1106 */
[----:B-----5:R-:W2:Y:S02]  /*5110*/  @!P1 LDC R0, c[0x0][0xb20] ;  /* 0x0002c800ff009b82 */ /* 0x020ea40000000800 */
[----:B--2---:R-:W-:Y:S04]  /*5120*/  @!P1 SHF.R.U32.HI R0, RZ, R0, R13 ;  /* 0x00000000ff009219 */ /* 0x004fe8000001160d */
[----:B------:R-:W-:Y:S05]  /*5130*/  @!P1 SEL R9, R10, R0, !P0 ;  /* 0x000000000a099207 */ /* 0x000fea0004000000 */
[----:B------:R-:W-:Y:S02]  /*5140*/  @!P1 IMAD.IADD R0, R9, 0x1, -R8 ;  /* 0x0000000109009824 */ /* 0x000fe400078e0a08 */
[----:B------:R-:W-:Y:S02]  /*5150*/  @!P1 IMAD.IADD R8, R8, 0x1, -R9 ;  /* 0x0000000108089824 */ /* 0x000fe400078e0a09 */
[----:B------:R-:W-:Y:S02]  /*5160*/  @!P1 IMAD R11, R0, R2, R11 ;  /* 0x00000002000b9224 */ /* 0x000fe400078e020b */
[----:B------:R-:W-:Y:S01]  /*5170*/  @!P1 IMAD R10, R8, R12, R10 ;  /* 0x0000000c080a9224 */ /* 0x000fe200078e020a */
[----:B-1----:R-:W-:Y:S06]  /*5180*/  @!P5 BRA `(.L_x_95) ;  /* 0x0000004400c8d947 */ /* 0x002fec0003800000 */
.L_x_178:
[----:B------:R-:W-:Y:S01]  /*5190*/  @!P4 IADD3 R2, P0, PT, R30, 0x580, RZ ;  /* 0x000005801e02c810 */ /* 0x000fe20007f1e0ff */
[----:B------:R-:W-:Y:S01]  /*51a0*/  VOTEU.ALL UP1, P4 ;  /* 0x0000000000ff7886 */ /* 0x000fe20002020000 */
[----:B------:R-:W-:Y:S01]  /*51b0*/  VOTEU.ALL UP2, P4 ;  /* 0x0000000000ff7886 */ /* 0x000fe20002040000 */
[----:B------:R-:W-:Y:S01]  /*51c0*/  UMOV UR22, 0x0 ;  /* 0x0000000000167882 */ /* 0x000fe20000000000 */
[----:B------:R-:W-:Y:S01]  /*51d0*/  @!P4 R2UR UR9, R2 ;  /* 0x000000000209c2ca */ /* 0x000fe200000e0000 */
[----:B-1----:R-:W-:Y:S01]  /*51e0*/  @!P4 IMAD.X R0, RZ, RZ, R31, P0 ;  /* 0x000000ffff00c224 */ /* 0x002fe200000e061f */
[----:B------:R-:W-:Y:S01]  /*51f0*/  @!UP1 UIADD3 UR17, UPT, UPT, UR6, 0x60, URZ ;  /* 0x0000006006119890 */ /* 0x000fe2000fffe0ff */
[----:B------:R-:W-:Y:S01]  /*5200*/  ISETP.NE.AND P0, PT, R28, 0x2, PT ;  /* 0x000000021c00780c */ /* 0x000fe20003f05270 */
[----:B------:R-:W-:Y:S01]  /*5210*/  @!UP1 UIADD3 UR18, UPT, UPT, UR34, 0x40, URZ ;  /* 0x0000004022129890 */ /* 0x000fe2000fffe0ff */
[----:B------:R-:W-:Y:S01]  /*5220*/  LOP3.LUT R29, R29, 0x1, RZ, 0x3c, !PT ;  /* 0x000000011d1d7812 */ /* 0x000fe200078e3cff */
[----:B------:R-:W-:Y:S01]  /*5230*/  @!UP1 UIADD3 UR16, UPT, UPT, UR6, 0x2200, URZ ;  /* 0x0000220006109890 */ /* 0x000fe2000fffe0ff */
[----:B------:R-:W-:Y:S01]  /*5240*/  @!P4 R2UR UR8, R0 ;  /* 0x000000000008c2ca */ /* 0x000fe200000e0000 */
[----:B------:R-:W-:Y:S01]  /*5250*/  UMOV UR23, 0x10000000 ;  /* 0x1000000000177882 */ /* 0x000fe20000000000 */
[----:B------:R-:W-:Y:S01]  /*5260*/  UMOV UR19, UR35 ;  /* 0x0000002300137c82 */ /* 0x000fe20008000000 */
[----:B------:R-:W-:Y:S01]  /*5270*/  UMOV UR20, UR36 ;  /* 0x0000002400147c82 */ /* 0x000fe20008000000 */
[----:B------:R-:W-:Y:S01]  /*5280*/  @!UP1 UIADD3 UR10, UPT, UPT, UR34, 0xa0, URZ ;  /* 0x000000a0220a9890 */ /* 0x000fe2000fffe0ff */
[----:B------:R-:W-:Y:S01]  /*5290*/  SEL R0, RZ, 0x1, P0 ;  /* 0x00000001ff007807 */ /* 0x000fe20000000000 */
[----:B------:R-:W-:Y:S01]  /*52a0*/  IMAD.U32 R8, RZ, RZ, UR9 ;  /* 0x00000009ff087e24 */ /* 0x000fe2000f8e00ff */
[----:B------:R-:W-:Y:S01]  /*52b0*/  UMOV UR11, UR35 ;  /* 0x00000023000b7c82 */ /* 0x000fe20008000000 */
[----:B------:R-:W-:Y:S01]  /*52c0*/  UMOV UR12, UR36 ;  /* 0x00000024000c7c82 */ /* 0x000fe20008000000 */
[----:B------:R-:W-:Y:S01]  /*52d0*/  UMOV UR9, UR17 ;  /* 0x0000001100097c82 */ /* 0x000fe20008000000 */
[----:B------:R-:W-:Y:S01]  /*52e0*/  @P3 R2UR UR36, R26 ;  /* 0x000000001a2432ca */ /* 0x000fe200000e0000 */
[----:B------:R-:W-:Y:S01]  /*52f0*/  IMAD.IADD R15, R10, 0x1, R96 ;  /* 0x000000010a0f7824 */ /* 0x000fe200078e0260 */
[----:B------:R-:W-:Y:S01]  /*5300*/  @!P4 R2UR UR26, R8 ;  /* 0x00000000081ac2ca */ /* 0x000fe200000e0000 */
[----:B------:R-:W-:Y:S01]  /*5310*/  IMAD.U32 R9, RZ, RZ, UR8 ;  /* 0x00000008ff097e24 */ /* 0x000fe2000f8e00ff */
[----:B------:R-:W-:Y:S01]  /*5320*/  @!UP1 UIADD3 UR8, UPT, UPT, UR6, 0x2a00, URZ ;  /* 0x00002a0006089890 */ /* 0x000fe2000fffe0ff */
[----:B------:R-:W-:Y:S01]  /*5330*/  LOP3.LUT R27, R27, R0, RZ, 0x3c, !PT ;  /* 0x000000001b1b7212 */ /* 0x000fe200078e3cff */
[----:B------:R-:W-:Y:S01]  /*5340*/  VOTEU.ALL UP1, P4 ;  /* 0x0000000000ff7886 */ /* 0x000fe20002020000 */
[----:B------:R-:W-:Y:S01]  /*5350*/  IMAD.IADD R14, R11, 0x1, R97 ;  /* 0x000000010b0e7824 */ /* 0x000fe200078e0261 */
[----:B------:R-:W-:Y:S02]  /*5360*/  @!P4 R2UR UR27, R9 ;  /* 0x00000000091bc2ca */ /* 0x000fe400000e0000 */
[----:B------:R-:W-:Y:S11]  /*5370*/  SEL R28, R28, RZ, P0 ;  /* 0x000000ff1c1c7207 */ /* 0x000ff60000000000 */
[----:B------:R4:W-:Y:S01]  /*5380*/  @!UP2 UTMALDG.3D [UR16], [UR26], desc[UR22] ;  /* 0x000016101a00a5b4 */ /* 0x0009e20008011000 */
[----:B------:R4:W-:Y:S01]  /*5390*/  @!UP1 UTMALDG.3D [UR8], [UR26], desc[UR22] ;  /* 0x000016081a0095b4 */ /* 0x0009e20008011000 */
[----:B------:R4:W-:Y:S01]  /*53a0*/  @!P4 SYNCS.ARRIVE.TRANS64.RED.A0TR RZ, [UR6+0x60], R25 ;  /* 0x00006019ffffc9a7 */ /* 0x0009e20008300406 */
[----:B------:R-:W-:Y:S01]  /*53b0*/  UPLOP3.LUT UP1, UPT, UPT, UPT, UPT, 0x80, 0x8 ;  /* 0x000000000008789c */ /* 0x000fe20003f2f070 */
[----:B------:R-:W-:Y:S01]  /*53c0*/  SYNCS.ARRIVE.TRANS64.RED.A1T0 RZ, [UR7], RZ ;  /* 0x000000ffffff79a7 */ /* 0x000fe20008100407 */
[----:B------:R-:W-:Y:S09]  /*53d0*/  @P3 BRA `(.L_x_96) ;  /* 0xfffffff000ac3947 */ /* 0x000ff2000383ffff */
[----:B------:R-:W-:-:S04]  /*53e0*/  SHF.L.U32 R2, R29, 0x1f, RZ ;  /* 0x0000001f1d027819 */ /* 0x000fc800000006ff */
[----:B------:R-:W1:Y:S02]  /*53f0*/  SYNCS.PHASECHK.TRANS64.TRYWAIT P0, [UR6+0x68], R2 ;  /* 0x00006802ff0075a7 */ /* 0x000e640008001106 */
[----:B-1----:R-:W-:Y:S05]  /*5400*/  @!P0 BRA `(.L_x_97) ;  /* 0x0000004400408947 */ /* 0x002fea0003800000 */
.L_x_180:
[----:B------:R-:W2:Y:S02]  /*5410*/  SYNCS.PHASECHK.TRANS64.TRYWAIT P0, [UR6+0x70], R2 ;  /* 0x00007002ff0075a7 */ /* 0x000ea40008001106 */
[----:B--2---:R-:W-:Y:S05]  /*5420*/  @!P0 BRA `(.L_x_98) ;  /* 0x0000004400508947 */ /* 0x004fea0003800000 */
.L_x_182:
[----:B-1----:R-:W-:-:S07]  /*5430*/  MOV R0, UR6 ;  /* 0x0000000600007c02 */ /* 0x002fce0008000f00 */
.L_x_99:
[----:B-1----:R-:W-:-:S04]  /*5440*/  SHF.L.U32 R2, R29, 0x1f, RZ ;  /* 0x0000001f1d027819 */ /* 0x002fc800000006ff */
[----:B------:R1:W2:Y:S03]  /*5450*/  SYNCS.PHASECHK.TRANS64.TRYWAIT P0, [R0+URZ+0x78], R2 ;  /* 0x00007802000075a7 */ /* 0x0002a600080011ff */
[----:B--2---:R-:W-:Y:S05]  /*5460*/  @!P0 NANOSLEEP.SYNCS 0x989680 ;  /* 0x009896800000895d */ /* 0x004fea0003900000 */
[----:B------:R-:W2:Y:S02]  /*5470*/  @!P0 SYNCS.PHASECHK.TRANS64 P0, [R0+URZ+0x78], R2 ;  /* 0x00007802000085a7 */ /* 0x000ea400080010ff */
[----:B--2-4-:R-:W-:Y:S05]  /*5480*/  @P0 EXIT ;  /* 0x000000000000094d */ /* 0x014fea0003800000 */
[----:B------:R-:W-:Y:S05]  /*5490*/  BRA `(.L_x_99) ;  /* 0xfffffffc00e87947 */ /* 0x000fea000383ffff */
.L_x_86:
[----:B------:R-:W-:-:S06]  /*54a0*/  UISETP.GE.AND UP1, UPT, UR10, 0x4, UPT ;  /* 0x000000040a00788c */ /* 0x000fcc000bf26270 */
[----:B------:R-:W-:-:S13]  /*54b0*/  PLOP3.LUT P0, PT, PT, PT, UP1, 0x80, 0x8 ;  /* 0x000000000008781c */ /* 0x000fda0003f0f018 */
[----:B------:R-:W-:Y:S05]  /*54c0*/  @!P0 EXIT ;  /* 0x000000000000894d */ /* 0x000fea0003800000 */
[----:B------:R-:W-:Y:S01]  /*54d0*/  BAR.SYNC.DEFER_BLOCKING 0x6, 0xa0 ;  /* 0x0182800000007b1d */ /* 0x000fe20000010000 */
[----:B------:R-:W-:Y:S01]  /*54e0*/  IMAD.SHL.U32 R103, R110, 0x20, RZ ;  /* 0x000000206e677824 */ /* 0x000fe200078e00ff */
[----:B------:R-:W-:Y:S01]  /*54f0*/  CS2R R108, SRZ ;  /* 0x00000000006c7805 */ /* 0x000fe2000001ff00 */
[----:B------:R-:W-:Y:S01]  /*5500*/  IMAD.SHL.U32 R4, R104, 0x200000, RZ ;  /* 0x0020000068047824 */ /* 0x000fe200078e00ff */
[----:B------:R-:W-:Y:S01]  /*5510*/  CS2R R106, SRZ ;  /* 0x00000000006a7805 */ /* 0x000fe2000001ff00 */
[C---:B------:R-:W-:Y:S01]  /*5520*/  IMAD.U32 R36, R110.reuse, 0x10000, RZ ;  /* 0x000100006e247824 */ /* 0x040fe200078e00ff */
[----:B------:R-:W-:Y:S02]  /*5530*/  UMOV UR49, 0x400 ;  /* 0x0000040000317882 */ /* 0x000fe40000000000 */
[----:B------:R-:W1:Y:S01]  /*5540*/  LDC R101, c[0x0][0x370] ;  /* 0x0000dc00ff657b82 */ /* 0x000e620000000800 */
[----:B------:R-:W-:Y:S01]  /*5550*/  ULEA UR49, UR37, UR49, 0x18 ;  /* 0x0000003125317291 */ /* 0x000fe2000f8ec0ff */
[----:B------:R-:W-:Y:S01]  /*5560*/  IMAD.SHL.U32 R102, R110, 0x4, RZ ;  /* 0x000000046e667824 */ /* 0x000fe200078e00ff */
[C---:B------:R-:W-:Y:S01]  /*5570*/  LOP3.LUT R5, R103.reuse, 0x80, RZ, 0xc0, !PT ;  /* 0x0000008067057812 */ /* 0x040fe200078ec0ff */
[----:B------:R-:W-:Y:S01]  /*5580*/  IMAD.SHL.U32 R3, R104, 0x400, RZ ;  /* 0x0000040068037824 */ /* 0x000fe200078e00ff */
[----:B------:R-:W-:Y:S01]  /*5590*/  LOP3.LUT R4, R4, 0x200000, RZ, 0xc0, !PT ;  /* 0x0020000004047812 */ /* 0x000fe200078ec0ff */
[----:B------:R-:W-:Y:S01]  /*55a0*/  IMAD.MOV.U32 R48, RZ, RZ, RZ ;  /* 0x000000ffff307224 */ /* 0x000fe200078e00ff */
[----:B------:R-:W-:Y:S01]  /*55b0*/  LOP3.LUT R2, R103, 0xb60, RZ, 0xc0, !PT ;  /* 0x00000b6067027812 */ /* 0x000fe200078ec0ff */
[----:B------:R-:W2:Y:S01]  /*55c0*/  LDC R43, c[0x0][0xb0c] ;  /* 0x0002c300ff2b7b82 */ /* 0x000ea20000000800 */
[----:B------:R-:W-:Y:S01]  /*55d0*/  LOP3.LUT R102, R5, 0x10, R102, 0xf8, !PT ;  /* 0x0000001005667812 */ /* 0x000fe200078ef866 */
[----:B------:R-:W-:Y:S01]  /*55e0*/  IMAD.MOV.U32 R113, RZ, RZ, RZ ;  /* 0x000000ffff717224 */ /* 0x000fe200078e00ff */
[----:B------:R-:W-:Y:S01]  /*55f0*/  LOP3.LUT R2, R2, 0x400, R3, 0xf8, !PT ;  /* 0x0000040002027812 */ /* 0x000fe200078ef803 */
[----:B------:R-:W3:Y:S01]  /*5600*/  LDCU.64 UR52, c[0x0][0x348] ;  /* 0x00006900ff3477ac */ /* 0x000ee20008000a00 */
[----:B------:R-:W-:-:S02]  /*5610*/  LOP3.LUT R36, R4, 0x400000, R36, 0xf8, !PT ;  /* 0x0040000004247812 */ /* 0x000fc400078ef824 */
[----:B------:R-:W-:Y:S01]  /*5620*/  LOP3.LUT P0, RZ, R103, 0x80, RZ, 0xc0, !PT ;  /* 0x0000008067ff7812 */ /* 0x000fe2000780c0ff */
[----:B------:R-:W4:Y:S01]  /*5630*/  LDC R99, c[0x0][0xb20] ;  /* 0x0002c800ff637b82 */ /* 0x000f220000000800 */
[----:B------:R-:W3:Y:S01]  /*5640*/  LDS R0, [UR49+0x140] ;  /* 0x00014031ff007984 */ /* 0x000ee20008000800 */
[----:B------:R-:W-:Y:S01]  /*5650*/  LOP3.LUT R102, R2, R102, RZ, 0xfc, !PT ;  /* 0x0000006602667212 */ /* 0x000fe200078efcff */
[----:B------:R-:W1:Y:S01]  /*5660*/  LDCU.64 UR38, c[0x0][0x888] ;  /* 0x00011100ff2677ac */ /* 0x000e620008000a00 */
[----:B------:R-:W-:Y:S02]  /*5670*/  P2R R2, PR, RZ, 0x1 ;  /* 0x00000001ff027803 */ /* 0x000fe40000000000 */
[----:B------:R-:W-:Y:S01]  /*5680*/  LOP3.LUT R110, R110, 0x60, RZ, 0xc0, !PT ;  /* 0x000000606e6e7812 */ /* 0x000fe200078ec0ff */
[----:B------:R-:W1:Y:S01]  /*5690*/  LDCU.64 UR44, c[0x0][0x890] ;  /* 0x00011200ff2c77ac */ /* 0x000e620008000a00 */
[----:B------:R-:W1:Y:S01]  /*56a0*/  LDC R42, c[0x0][0xb30] ;  /* 0x0002cc00ff2a7b82 */ /* 0x000e620000000800 */
[----:B------:R-:W-:-:S02]  /*56b0*/  UIADD3 UR48, UPT, UPT, UR49, 0x200, URZ ;  /* 0x0000020031307890 */ /* 0x000fc4000fffe0ff */
[----:B------:R-:W-:Y:S01]  /*56c0*/  UIADD3 UR50, UPT, UPT, UR49, 0x3200, URZ ;  /* 0x0000320031327890 */ /* 0x000fe2000fffe0ff */
[----:B------:R-:W-:-:S04]  /*56d0*/  UMOV UR54, URZ ;  /* 0x000000ff00367c82 */ /* 0x000fc80008000000 */
[----:B------:R-:W1:Y:S08]  /*56e0*/  LDC.64 R94, c[0x0][0xb10] ;  /* 0x0002c400ff5e7b82 */ /* 0x000e700000000a00 */
[----:B------:R-:W1:Y:S08]  /*56f0*/  LDC.64 R40, c[0x0][0xb18] ;  /* 0x0002c600ff287b82 */ /* 0x000e700000000a00 */
[----:B------:R-:W1:Y:S08]  /*5700*/  LDC.64 R38, c[0x0][0xb28] ;  /* 0x0002ca00ff267b82 */ /* 0x000e700000000a00 */
[----:B------:R-:W1:Y:S01]  /*5710*/  LDC.64 R92, c[0x0][0x8b0] ;  /* 0x00022c00ff5c7b82 */ /* 0x000e620000000a00 */
[----:B---3--:R-:W-:-:S07]  /*5720*/  IMAD.IADD R36, R0, 0x1, R36 ;  /* 0x0000000100247824 */ /* 0x008fce00078e0224 */
[----:B------:R-:W3:Y:S08]  /*5730*/  LDC.64 R82, c[0x0][0x8a8] ;  /* 0x00022a00ff527b82 */ /* 0x000ef00000000a00 */
[----:B--2-4-:R-:W1:Y:S02]  /*5740*/  LDC R100, c[0x0][0x374] ;  /* 0x0000dd00ff647b82 */ /* 0x014e640000000800 */
.L_x_138:
[C---:B------:R-:W-:Y:S02]  /*5750*/  LEA R0, R113.reuse, UR49, 0x3 ;  /* 0x0000003171007c11 */ /* 0x040fe4000f8e18ff */
[----:B------:R-:W-:Y:S02]  /*5760*/  SHF.L.U32 R2, R108, 0x1f, RZ ;  /* 0x0000001f6c027819 */ /* 0x000fe400000006ff */
[----:B------:R-:W-:Y:S02]  /*5770*/  LEA R16, R113, UR49, 0x4 ;  /* 0x0000003171107c11 */ /* 0x000fe4000f8e20ff */
[----:B------:R-:W2:Y:S02]  /*5780*/  SYNCS.PHASECHK.TRANS64.TRYWAIT P0, [R0+URZ+0x90], R2 ;  /* 0x00009002000075a7 */ /* 0x000ea400080011ff */
[----:B-12---:R-:W-:Y:S05]  /*5790*/  @!P0 BRA `(.L_x_100) ;  /* 0x00000040008c8947 */ /* 0x006fea0003800000 */
.L_x_183:
[----:B------:R-:W4:Y:S01]  /*57a0*/  LDC.64 R10, c[0x0][0xb10] ;  /* 0x0002c400ff0a7b82 */ /* 0x000f220000000a00 */
[----:B------:R-:W3:Y:S01]  /*57b0*/  LDS.128 R16, [R16+0x120] ;  /* 0x0001200010107984 */ /* 0x000ee20000000c00 */
[----:B-1----:R-:W-:Y:S01]  /*57c0*/  ISETP.NE.AND P1, PT, R42, 0x1, PT ;  /* 0x000000012a00780c */ /* 0x002fe20003f25270 */
[----:B--2---:R-:W-:Y:S01]  /*57d0*/  VIADD R0, R0, 0xa0 ;  /* 0x000000a000007836 */ /* 0x004fe20000000000 */
[----:B------:R-:W-:Y:S04]  /*57e0*/  ISETP.GE.AND P0, PT, R37, 0x1, PT ;  /* 0x000000012500780c */ /* 0x000fe80003f06270 */
[----:B------:R-:W1:Y:S01]  /*57f0*/  LDC.64 R8, c[0x0][0xb18] ;  /* 0x0002c600ff087b82 */ /* 0x000e620000000a00 */
[----:B------:R-:W-:Y:S01]  /*5800*/  PRMT R0, RZ, 0x654, R0 ;  /* 0x00000654ff007816 */ /* 0x000fe20000000000 */
[----:B------:R-:W-:Y:S01]  /*5810*/  @!PT LDS RZ, [RZ] ;  /* 0x00000000fffff984 */ /* 0x000fe20000000800 */
[----:B------:R-:W-:Y:S01]  /*5820*/  @!PT LDS RZ, [RZ] ;  /* 0x00000000fffff984 */ /* 0x000fe20000000800 */
[----:B------:R-:W-:Y:S01]  /*5830*/  @!PT LDS RZ, [RZ] ;  /* 0x00000000fffff984 */ /* 0x000fe20000000800 */
[----:B------:R-:W-:Y:S01]  /*5840*/  @!PT LDS RZ, [RZ] ;  /* 0x00000000fffff984 */ /* 0x000fe20000000800 */
[----:B------:R2:W-:Y:S06]  /*5850*/  MEMBAR.ALL.CTA ;  /* 0x0000000000007992 */ /* 0x0005ec0000008000 */
[----:B--2---:R-:W2:Y:S01]  /*5860*/  FENCE.VIEW.ASYNC.S ;  /* 0x00000000000073c6 */ /* 0x004ea20000000000 */
[----:B------:R-:W1:Y:S08]  /*5870*/  @!P1 LDC R12, c[0x0][0xb20] ;  /* 0x0002c800ff0c9b82 */ /* 0x000e700000000800 */
[----:B------:R-:W1:Y:S01]  /*5880*/  @!P1 LDC R7, c[0x0][0xb0c] ;  /* 0x0002c300ff079b82 */ /* 0x000e620000000800 */
[----:B--2---:R2:W-:Y:S01]  /*5890*/  SYNCS.ARRIVE.TRANS64.RED.A1T0 RZ, [R0+URZ], RZ ;  /* 0x000000ff00ff79a7 */ /* 0x0045e200081004ff */
[----:B---3--:R-:W-:Y:S04]  /*58a0*/  LOP3.LUT P4, RZ, R18, 0x1, RZ, 0xc0, !PT ;  /* 0x0000000112ff7812 */ /* 0x008fe8000788c0ff */
[----:B------:R-:W-:Y:S09]  /*58b0*/  P2R R111, PR, RZ, 0x10 ;  /* 0x00000010ff6f7803 */ /* 0x000ff20000000000 */
[----:B------:R-:W-:Y:S02]  /*58c0*/  @P4 MOV R45, R16 ;  /* 0x00000010002d4202 */ /* 0x000fe40000000f00 */
[----:B------:R-:W-:Y:S01]  /*58d0*/  @P4 LOP3.LUT R44, R17, 0xffff, RZ, 0xc0, !PT ;  /* 0x0000ffff112c4812 */ /* 0x000fe200078ec0ff */
[----:B--2-4-:R-:W-:Y:S06]  /*58e0*/  @!P0 BRA `(.L_x_101) ;  /* 0x0000000000a48947 */ /* 0x014fec0003800000 */
[----:B------:R-:W-:Y:S01]  /*58f0*/  IMAD.HI.U32 R0, R100, R41, RZ ;  /* 0x0000002964007227 */ /* 0x000fe200078e00ff */
[----:B------:R-:W-:Y:S02]  /*5900*/  ISETP.NE.AND P0, PT, R40, 0x1, PT ;  /* 0x000000012800780c */ /* 0x000fe40003f05270 */
[----:B------:R-:W-:Y:S01]  /*5910*/  ISETP.NE.AND P2, PT, R37, 0x1, PT ;  /* 0x000000012500780c */ /* 0x000fe20003f45270 */
[----:B------:R-:W-:Y:S01]  /*5920*/  IMAD.HI.U32 R4, R101, R94, RZ ;  /* 0x0000005e65047227 */ /* 0x000fe200078e00ff */
[----:B------:R-:W-:Y:S02]  /*5930*/  SHF.R.U32.HI R0, RZ, R99, R0 ;  /* 0x00000063ff007219 */ /* 0x000fe40000011600 */
[----:B------:R-:W-:Y:S01]  /*5940*/  ISETP.NE.AND P3, PT, R43, 0x1, PT ;  /* 0x000000012b00780c */ /* 0x000fe20003f65270 */
[----:B------:R-:W-:Y:S01]  /*5950*/  IMAD.HI.U32 R6, R44, R41, RZ ;  /* 0x000000292c067227 */ /* 0x000fe200078e00ff */
[-C--:B------:R-:W-:Y:S02]  /*5960*/  SHF.R.U32.HI R4, RZ, R95.reuse, R4 ;  /* 0x0000005fff047219 */ /* 0x080fe40000011604 */
[----:B------:R-:W-:Y:S01]  /*5970*/  SEL R0, R100, R0, !P0 ;  /* 0x0000000064007207 */ /* 0x000fe20004000000 */
[----:B------:R-:W-:Y:S01]  /*5980*/  IMAD.HI.U32 R5, R45, R94, RZ ;  /* 0x0000005e2d057227 */ /* 0x000fe200078e00ff */
[----:B------:R-:W-:Y:S03]  /*5990*/  SEL R4, R101, R4, !P3 ;  /* 0x0000000465047207 */ /* 0x000fe60005800000 */
[-C--:B------:R-:W-:Y:S01]  /*59a0*/  IMAD.HI.U32 R3, R0, R38.reuse, RZ ;  /* 0x0000002600037227 */ /* 0x080fe200078e00ff */
[----:B------:R-:W-:Y:S03]  /*59b0*/  SHF.R.U32.HI R5, RZ, R95, R5 ;  /* 0x0000005fff057219 */ /* 0x000fe60000011605 */
[----:B------:R-:W-:Y:S01]  /*59c0*/  IMAD.HI.U32 R2, R4, R38, RZ ;  /* 0x0000002604027227 */ /* 0x000fe200078e00ff */
[----:B------:R-:W-:Y:S02]  /*59d0*/  @P2 SHF.R.U32.HI R0, RZ, R39, R3 ;  /* 0x00000027ff002219 */ /* 0x000fe40000011603 */
[----:B------:R-:W-:Y:S02]  /*59e0*/  SHF.R.U32.HI R3, RZ, R99, R6 ;  /* 0x00000063ff037219 */ /* 0x000fe40000011606 */
[----:B------:R-:W-:Y:S01]  /*59f0*/  @P2 SHF.R.U32.HI R4, RZ, R39, R2 ;  /* 0x00000027ff042219 */ /* 0x000fe20000011602 */
[----:B------:R-:W-:Y:S01]  /*5a00*/  IMAD R0, R37, R0, RZ ;  /* 0x0000000025007224 */ /* 0x000fe200078e02ff */
[----:B------:R-:W-:Y:S02]  /*5a10*/  SEL R3, R44, R3, !P0 ;  /* 0x000000032c037207 */ /* 0x000fe40004000000 */
[----:B------:R-:W-:Y:S01]  /*5a20*/  SEL R2, R45, R5, !P3 ;  /* 0x000000052d027207 */ /* 0x000fe20005800000 */
[----:B------:R-:W-:Y:S01]  /*5a30*/  IMAD R5, R37, R4, RZ ;  /* 0x0000000425057224 */ /* 0x000fe200078e02ff */
[C---:B------:R-:W-:Y:S01]  /*5a40*/  ISETP.GE.AND P0, PT, R3.reuse, R0, PT ;  /* 0x000000000300720c */ /* 0x040fe20003f06270 */
[C---:B------:R-:W-:Y:S03]  /*5a50*/  IMAD.HI.U32 R0, R3.reuse, R38, RZ ;  /* 0x0000002603007227 */ /* 0x040fe600078e00ff */
[C---:B------:R-:W-:Y:S02]  /*5a60*/  ISETP.GE.OR P0, PT, R2.reuse, R5, P0 ;  /* 0x000000050200720c */ /* 0x040fe40000706670 */
[----:B------:R-:W-:Y:S04]  /*5a70*/  SHF.R.U32.HI R0, RZ, R39, R0 ;  /* 0x00000027ff007219 */ /* 0x000fe80000011600 */
        /* <DEDUP_REMOVED lines=15> */
[----:B------:R-:W-:Y:S07]  /*5b70*/  IMAD R44, R3, R40, R44 ;  /* 0x00000028032c7224 */ /* 0x000fee00078e022c */
.L_x_101:
[----:B-1----:R-:W-:Y:S01]  /*5b80*/  @!P1 ISETP.NE.AND P0, PT, R8, 0x1, PT ;  /* 0x000000010800980c */ /* 0x002fe20003f05270 */
[----:B------:R-:W-:Y:S01]  /*5b90*/  @!P1 IMAD.HI.U32 R0, R45, R10, RZ ;  /* 0x0000000a2d009227 */ /* 0x000fe200078e00ff */
[----:B------:R-:W-:Y:S01]  /*5ba0*/  @!P1 ISETP.NE.AND P2, PT, R7, 0x1, PT ;  /* 0x000000010700980c */ /* 0x000fe20003f45270 */
[----:B------:R-:W-:Y:S01]  /*5bb0*/  ULOP3.LUT UP0, URZ, UR48, 0x90, URZ, 0xc0, !UPT ;  /* 0x0000009030ff7892 */ /* 0x000fe2000f80c0ff */
[----:B------:R-:W-:Y:S01]  /*5bc0*/  R2UR UR42, R14 ;  /* 0x000000000e2a72ca */ /* 0x000fe200000e0000 */
[C---:B------:R-:W-:Y:S01]  /*5bd0*/  @!P1 IMAD.HI.U32 R2, R44.reuse, R9, RZ ;  /* 0x000000092c029227 */ /* 0x040fe200078e00ff */
[----:B------:R-:W-:Y:S02]  /*5be0*/  @!P1 SHF.R.U32.HI R0, RZ, R11, R0 ;  /* 0x0000000bff009219 */ /* 0x000fe40000011600 */
[----:B------:R-:W-:Y:S01]  /*5bf0*/  R2UR UR41, R15 ;  /* 0x000000000f2972ca */ /* 0x000fe200000e0000 */
[----:B------:R-:W-:Y:S01]  /*5c00*/  VIADD R113, R113, 0x1 ;  /* 0x0000000171717836 */ /* 0x000fe20000000000 */
[----:B------:R-:W-:Y:S02]  /*5c10*/  @!P1 SHF.R.U32.HI R2, RZ, R12, R2 ;  /* 0x0000000cff029219 */ /* 0x000fe40000011602 */
[----:B------:R-:W-:Y:S02]  /*5c20*/  @!P1 SEL R3, R45, R0, !P2 ;  /* 0x000000002d039207 */ /* 0x000fe40005000000 */
[----:B------:R-:W-:Y:S02]  /*5c30*/  @!P1 SEL R2, R44, R2, !P0 ;  /* 0x000000022c029207 */ /* 0x000fe40004000000 */
[----:B------:R-:W-:Y:S01]  /*5c40*/  @P4 SHF.R.U32.HI R105, RZ, 0x10, R17 ;  /* 0x00000010ff694819 */ /* 0x000fe20000011611 */
[----:B------:R-:W-:Y:S02]  /*5c50*/  USHF.L.U32 UR42, UR42, 0x6, URZ ;  /* 0x000000062a2a7899 */ /* 0x000fe400080006ff */
[----:B------:R-:W-:Y:S02]  /*5c60*/  @!P1 IMAD.IADD R0, R2, 0x1, -R3 ;  /* 0x0000000102009824 */ /* 0x000fe400078e0a03 */
[----:B------:R-:W-:Y:S01]  /*5c70*/  @!P1 IMAD.IADD R2, R3, 0x1, -R2 ;  /* 0x0000000103029824 */ /* 0x000fe200078e0a02 */
[----:B------:R-:W-:Y:S01]  /*5c80*/  UIMAD UR41, UR41, 0xc0, URZ ;  /* 0x000000c0292978a4 */ /* 0x000fe2000f8e02ff */
[----:B------:R-:W-:Y:S02]  /*5c90*/  @!P1 IMAD R45, R0, R7, R45 ;  /* 0x00000007002d9224 */ /* 0x000fe400078e022d */
[----:B------:R-:W-:Y:S01]  /*5ca0*/  @!P1 IMAD R44, R2, R8, R44 ;  /* 0x00000008022c9224 */ /* 0x000fe200078e022c */
[----:B------:R-:W-:Y:S08]  /*5cb0*/  BRA.U !UP0, `(.L_x_102) ;  /* 0x0000000108407547 */ /* 0x000ff0000b800000 */
[----:B------:R-:W1:Y:S01]  /*5cc0*/  LDCU.64 UR8, c[0x4][0x88] ;  /* 0x01001100ff0877ac */ /* 0x000e620008000a00 */
[----:B------:R-:W-:Y:S01]  /*5cd0*/  MOV R3, 0x0 ;  /* 0x0000000000037802 */ /* 0x000fe20000000f00 */
[----:B------:R-:W-:Y:S02]  /*5ce0*/  HFMA2 R12, -RZ, RZ, 0, 5.9604644775390625e-08 ;  /* 0x00000001ff0c7431 */ /* 0x000fe400000001ff */
[----:B------:R-:W-:Y:S02]  /*5cf0*/  IMAD.MOV.U32 R8, RZ, RZ, 0x70 ;  /* 0x00000070ff087424 */ /* 0x000fe400078e00ff */
[----:B------:R-:W-:Y:S01]  /*5d00*/  IMAD.MOV.U32 R13, RZ, RZ, RZ ;  /* 0x000000ffff0d7224 */ /* 0x000fe200078e00ff */
[----:B------:R-:W2:Y:S01]  /*5d10*/  LDCU.64 UR6, c[0x4][0x90] ;  /* 0x01001200ff0677ac */ /* 0x000ea20008000a00 */
[----:B------:R-:W3:Y:S01]  /*5d20*/  LDC.64 R2, c[0x4][R3] ;  /* 0x0100000003027b82 */ /* 0x000ee20000000a00 */
[----:B------:R-:W4:Y:S01]  /*5d30*/  LDCU.64 UR4, c[0x4][0x8] ;  /* 0x01000100ff0477ac */ /* 0x000f220008000a00 */
[----:B-1----:R-:W-:Y:S01]  /*5d40*/  MOV R5, UR9 ;  /* 0x0000000900057c02 */ /* 0x002fe20008000f00 */
[----:B------:R-:W-:Y:S01]  /*5d50*/  IMAD.U32 R4, RZ, RZ, UR8 ;  /* 0x00000008ff047e24 */ /* 0x000fe2000f8e00ff */
[----:B--2---:R-:W-:Y:S01]  /*5d60*/  MOV R7, UR7 ;  /* 0x0000000700077c02 */ /* 0x004fe20008000f00 */
[----:B------:R-:W-:Y:S01]  /*5d70*/  IMAD.U32 R6, RZ, RZ, UR6 ;  /* 0x00000006ff067e24 */ /* 0x000fe2000f8e00ff */
[----:B----4-:R-:W-:Y:S01]  /*5d80*/  MOV R11, UR5 ;  /* 0x00000005000b7c02 */ /* 0x010fe20008000f00 */
[----:B------:R-:W-:Y:S02]  /*5d90*/  IMAD.U32 R10, RZ, RZ, UR4 ;  /* 0x00000004ff0a7e24 */ /* 0x000fe4000f8e00ff */
[----:B------:R-:W-:Y:S07]  /*5da0*/  LEPC R20, `(.L_x_102) ;  /* 0x000000001014794e */ /* 0x000fee0000000000 */
[----:B---3-5:R-:W-:Y:S05]  /*5db0*/  CALL.ABS.NOINC R2 ;  /* 0x0000000002007343 */ /* 0x028fea0003c00000 */
.L_x_102:
[----:B------:R-:W-:Y:S09]  /*5dc0*/  ULOP3.LUT UP0, URZ, UR50, 0x90, URZ, 0xc0, !UPT ;  /* 0x0000009032ff7892 */ /* 0x000ff2000f80c0ff */
[----:B------:R-:W-:Y:S05]  /*5dd0*/  BRA.U !UP0, `(.L_x_103) ;  /* 0x0000000108407547 */ /* 0x000fea000b800000 */
        /* <DEDUP_REMOVED lines=16> */
.L_x_103:
[----:B------:R-:W-:Y:S01]  /*5ee0*/  ISETP.NE.U32.AND P4, PT, R92, RZ, PT ;  /* 0x000000ff5c00720c */ /* 0x000fe20003f85070 */
[----:B------:R-:W-:Y:S01]  /*5ef0*/  UISETP.NE.AND UP2, UPT, UR51, URZ, UPT ;  /* 0x000000ff3300728c */ /* 0x000fe2000bf45270 */
[----:B------:R-:W-:Y:S01]  /*5f00*/  ISETP.NE.U32.AND P3, PT, RZ, UR38, PT ;  /* 0x00000026ff007c0c */ /* 0x000fe2000bf65070 */
[----:B------:R-:W-:Y:S01]  /*5f10*/  UISETP.NE.U32.AND UP1, UPT, UR44, URZ, UPT ;  /* 0x000000ff2c00728c */ /* 0x000fe2000bf25070 */
[----:B------:R-:W-:Y:S01]  /*5f20*/  ISETP.NE.AND.EX P4, PT, R93, RZ, PT, P4 ;  /* 0x000000ff5d00720c */ /* 0x000fe20003f85340 */
[----:B------:R-:W-:Y:S01]  /*5f30*/  UPLOP3.LUT UP0, UPT, UPT, UPT, UPT, 0x40, 0x4 ;  /* 0x000000000004789c */ /* 0x000fe20003f0e870 */
[----:B------:R-:W-:Y:S01]  /*5f40*/  ISETP.NE.AND.EX P3, PT, RZ, UR39, PT, P3 ;  /* 0x00000027ff007c0c */ /* 0x000fe2000bf65330 */
[----:B------:R-:W-:Y:S01]  /*5f50*/  UISETP.NE.AND.EX UP1, UPT, UR45, URZ, UPT, UP1 ;  /* 0x000000ff2d00728c */ /* 0x000fe2000bf25310 */
[----:B------:R-:W-:Y:S04]  /*5f60*/  PLOP3.LUT P1, PT, PT, PT, UP2, 0x80, 0x8 ;  /* 0x000000000008781c */ /* 0x000fe80003f2f028 */
[----:B------:R-:W-:Y:S06]  /*5f70*/  @UP2 UPLOP3.LUT UP0, UPT, UPT, UPT, UP1, 0x80, 0x8 ;  /* 0x000000000008289c */ /* 0x000fec0003f0f010 */
[----:B------:R-:W-:Y:S01]  /*5f80*/  PLOP3.LUT P0, PT, PT, PT, UP0, 0x80, 0x8 ;  /* 0x000000000008781c */ /* 0x000fe20003f0f008 */
[----:B------:R-:W-:Y:S01]  /*5f90*/  @!UPT UIADD3 URZ, UPT, UPT, URZ, URZ, URZ ;  /* 0x000000fffffff290 */ /* 0x000fe2000fffe0ff */
[----:B------:R-:W-:Y:S11]  /*5fa0*/  BRA.U !UP1, `(.L_x_104) ;  /* 0x0000000109387547 */ /* 0x000ff6000b800000 */
[----:B------:R-:W-:Y:S01]  /*5fb0*/  UISETP.NE.U32.AND UP0, UPT, UR38, URZ, UPT ;  /* 0x000000ff2600728c */ /* 0x000fe2000bf05070 */
[----:B------:R-:W-:Y:S02]  /*5fc0*/  HFMA2 R0, -RZ, RZ, 0, 5.9604644775390625e-08 ;  /* 0x00000001ff007431 */ /* 0x000fe400000001ff */
[----:B------:R-:W-:Y:S01]  /*5fd0*/  IMAD.MOV.U32 R98, RZ, RZ, 0x1 ;  /* 0x00000001ff627424 */ /* 0x000fe200078e00ff */
[----:B------:R-:W-:Y:S06]  /*5fe0*/  UISETP.NE.AND.EX UP0, UPT, UR39, URZ, UPT, UP0 ;  /* 0x000000ff2700728c */ /* 0x000fec000bf05300 */
        /* <DEDUP_REMOVED lines=9> */
[----:B-12---:R-:W-:Y:S02]  /*6080*/  @!P2 IMAD.U32 R49, RZ, RZ, UR4 ;  /* 0x00000004ff31ae24 */ /* 0x006fe4000f8e00ff */
.L_x_104:
[----:B------:R-:W-:Y:S05]  /*6090*/  @!P4 BRA `(.L_x_105) ;  /* 0x000000000020c947 */ /* 0x000fea0003800000 */
[----:B------:R-:W-:Y:S04]  /*60a0*/  ISETP.NE.U32.AND P2, PT, R82, RZ, PT ;  /* 0x000000ff5200720c */ /* 0x000fe80003f45070 */
[----:B------:R-:W-:Y:S11]  /*60b0*/  ISETP.NE.AND.EX P2, PT, R83, RZ, PT, P2 ;  /* 0x000000ff5300720c */ /* 0x000ff60003f45320 */
[----:B------:R-:W-:Y:S02]  /*60c0*/  @!UPT UIADD3 URZ, UPT, UPT, URZ, URZ, URZ ;  /* 0x000000fffffff290 */ /* 0x000fe4000fffe0ff */
[----:B------:R-:W1:Y:S01]  /*60d0*/  @P2 LDC.64 R2, c[0x0][0x8a8] ;  /* 0x00022a00ff022b82 */ /* 0x000e620000000a00 */
[----:B------:R-:W-:Y:S04]  /*60e0*/  @P2 IMAD R0, R92, UR36, RZ ;  /* 0x000000245c002c24 */ /* 0x000fe8000f8e02ff */
[----:B-1----:R-:W-:Y:S05]  /*60f0*/  @P2 IMAD.WIDE R2, R0, 0x4, R2 ;  /* 0x0000000400022825 */ /* 0x002fea00078e0202 */
[----:B-----5:R1:W5:Y:S02]  /*6100*/  @P2 LDG.E R46, desc[UR46][R2.64] ;  /* 0x0000002e022e2981 */ /* 0x020364000c1e1900 */
[----:B-1----:R-:W2:Y:S02]  /*6110*/  @!P2 LDC R46, c[0x0][0x8a0] ;  /* 0x00022800ff2eab82 */ /* 0x002ea40000000800 */
.L_x_105:
[----:B-----5:R-:W-:Y:S01]  /*6120*/  FSETP.NEU.AND P2, PT, R49, RZ, PT ;  /* 0x000000ff3100720b */ /* 0x020fe20003f4d000 */
[----:B------:R-:W-:Y:S01]  /*6130*/  BSSY B1, `(.L_x_106) ;  /* 0x0000042000017945 */ /* 0x000fe20003800000 */
[----:B------:R-:W-:Y:S01]  /*6140*/  SEL R2, RZ, 0xffffffff, P3 ;  /* 0xffffffffff027807 */ /* 0x000fe20001800000 */
[----:B------:R-:W-:Y:S01]  /*6150*/  IMAD.MOV.U32 R114, RZ, RZ, 0x1 ;  /* 0x00000001ff727424 */ /* 0x000fe200078e00ff */
[----:B------:R-:W-:Y:S01]  /*6160*/  LOP3.LUT P3, RZ, R98, 0xff, RZ, 0xc0, !PT ;  /* 0x000000ff62ff7812 */ /* 0x000fe2000786c0ff */
[----:B------:R-:W-:Y:S01]  /*6170*/  IMAD R47, R48, 0x60, R36 ;  /* 0x00000060302f7824 */ /* 0x000fe200078e0224 */
[----:B------:R-:W-:Y:S02]  /*6180*/  @P1 SEL R0, RZ, 0xffffffff, P2 ;  /* 0xffffffffff001807 */ /* 0x000fe40001000000 */
[----:B------:R-:W-:Y:S02]  /*6190*/  CS2R R90, SRZ ;  /* 0x00000000005a7805 */ /* 0x000fe4000001ff00 */
[----:B------:R-:W-:Y:S02]  /*61a0*/  LEA R3, R107, UR49, 0x3 ;  /* 0x000000316b037c11 */ /* 0x000fe4000f8e18ff */
[----:B------:R-:W-:Y:S02]  /*61b0*/  CS2R R88, SRZ ;  /* 0x0000000000587805 */ /* 0x000fe4000001ff00 */
[----:B------:R-:W-:Y:S02]  /*61c0*/  @P0 SEL R0, R2, R0, !P3 ;  /* 0x0000000002000207 */ /* 0x000fe40005800000 */
[----:B------:R-:W-:Y:S02]  /*61d0*/  CS2R R86, SRZ ;  /* 0x0000000000567805 */ /* 0x000fe4000001ff00 */
[----:B------:R-:W-:Y:S02]  /*61e0*/  LEA R112, R48, UR49, 0x3 ;  /* 0x0000003130707c11 */ /* 0x000fe4000f8e18ff */
[----:B------:R-:W-:Y:S02]  /*61f0*/  CS2R R84, SRZ ;  /* 0x0000000000547805 */ /* 0x000fe4000001ff00 */
[----:B------:R-:W-:Y:S02]  /*6200*/  @P1 LOP3.LUT R0, R0, 0x1, RZ, 0xc0, !PT ;  /* 0x0000000100001812 */ /* 0x000fe400078ec0ff */
[----:B------:R-:W-:Y:S02]  /*6210*/  SHF.L.U32 R4, R109, 0x1f, RZ ;  /* 0x0000001f6d047819 */ /* 0x000fe400000006ff */
[----:B------:R-:W-:Y:S04]  /*6220*/  ISETP.NE.U32.OR P5, PT, R0, 0x1, !P1 ;  /* 0x000000010000780c */ /* 0x000fe80004fa5470 */
[----:B------:R-:W-:Y:S09]  /*6230*/  P2R R116, PR, RZ, 0x20 ;  /* 0x00000020ff747803 */ /* 0x000ff20000000000 */
[----:B------:R-:W-:Y:S04]  /*6240*/  @P5 SHF.L.U32 R0, R106, 0x1f, RZ ;  /* 0x0000001f6a005819 */ /* 0x000fe800000006ff */
[----:B------:R1:W3:Y:S01]  /*6250*/  @P5 SYNCS.PHASECHK.TRANS64.TRYWAIT P1, [R3+URZ+0x50], R0 ;  /* 0x00005000030055a7 */ /* 0x0002e200080211ff */
[----:B------:R4:W2:Y:S01]  /*6260*/  SYNCS.PHASECHK.TRANS64.TRYWAIT P0, [R112+URZ+0xb0], R4 ;  /* 0x0000b004700075a7 */ /* 0x0008a200080011ff */
[----:B-1----:R-:W-:Y:S02]  /*6270*/  SEL R0, RZ, 0xffffffff, P2 ;  /* 0xffffffffff007807 */ /* 0x002fe40001000000 */
[----:B------:R-:W-:Y:S11]  /*6280*/  PLOP3.LUT P2, PT, PT, PT, UP1, 0x80, 0x8 ;  /* 0x000000000008781c */ /* 0x000ff60003f4f018 */
[----:B------:R-:W-:Y:S02]  /*6290*/  @!UPT UIADD3 URZ, UPT, UPT, URZ, URZ, URZ ;  /* 0x000000fffffff290 */ /* 0x000fe4000fffe0ff */
[----:B------:R-:W-:Y:S04]  /*62a0*/  @P2 SEL R0, R2, R0, !P3 ;  /* 0x0000000002002207 */ /* 0x000fe80005800000 */
[----:B------:R-:W-:Y:S04]  /*62b0*/  LOP3.LUT R0, R0, 0x1, RZ, 0xc0, !PT ;  /* 0x0000000100007812 */ /* 0x000fe800078ec0ff */
[----:B------:R-:W-:Y:S04]  /*62c0*/  ISETP.NE.U32.AND P4, PT, R0, 0x1, PT ;  /* 0x000000010000780c */ /* 0x000fe80003f85070 */
[----:B------:R-:W-:Y:S02]  /*62d0*/  P2R R115, PR, RZ, 0x10 ;  /* 0x00000010ff737803 */ /* 0x000fe40000000000 */
[----:B---3--:R-:W-:Y:S01]  /*62e0*/  @P5 SEL R114, RZ, 0x1, !P1 ;  /* 0x00000001ff725807 */ /* 0x008fe20004800000 */
[----:B--2-4-:R-:W-:Y:S06]  /*62f0*/  @!P5 BRA `(.L_x_107) ;  /* 0x000000000094d947 */ /* 0x014fec0003800000 */
[----:B------:R-:W-:Y:S01]  /*6300*/  @P4 IMAD R5, R107, 0x1000, R102 ;  /* 0x000010006b054824 */ /* 0x000fe200078e0266 */
[----:B------:R-:W-:Y:S01]  /*6310*/  LOP3.LUT P5, RZ, R103, 0x80, RZ, 0xc0, !PT ;  /* 0x0000008067ff7812 */ /* 0x000fe200078ac0ff */
[----:B------:R-:W-:Y:S01]  /*6320*/  BSSY B0, `(.L_x_108) ;  /* 0x0000010000007945 */ /* 0x000fe20003800000 */
[----:B------:R-:W-:Y:S01]  /*6330*/  ISETP.NE.AND P2, PT, R114, RZ, PT ;  /* 0x000000ff7200720c */ /* 0x000fe20003f45270 */
[----:B------:R-:W-:Y:S01]  /*6340*/  @P4 VIADD R2, R5, UR49 ;  /* 0x0000003105024c36 */ /* 0x000fe20008000000 */
[----:B------:R-:W-:Y:S02]  /*6350*/  PLOP3.LUT P1, PT, PT, PT, PT, 0x8, 0x80 ;  /* 0x000000000080781c */ /* 0x000fe40003f2e170 */
[----:B------:R-:W-:Y:S02]  /*6360*/  CS2R R86, SRZ ;  /* 0x0000000000567805 */ /* 0x000fe4000001ff00 */
[----:B------:R-:W-:Y:S01]  /*6370*/  @P4 PLOP3.LUT P1, PT, P5, PT, PT, 0x80, 0x8 ;  /* 0x000000000008481c */ /* 0x000fe20002f2f070 */
[C---:B------:R-:W-:Y:S01]  /*6380*/  @P4 VIADD R0, R2.reuse, 0x200 ;  /* 0x0000020002004836 */ /* 0x040fe20000000000 */
[----:B------:R-:W-:Y:S01]  /*6390*/  CS2R R84, SRZ ;  /* 0x0000000000547805 */ /* 0x000fe2000001ff00 */
[----:B------:R-:W-:Y:S01]  /*63a0*/  @P4 VIADD R2, R2, 0x210 ;  /* 0x0000021002024836 */ /* 0x000fe20000000000 */
[----:B------:R-:W-:Y:S02]  /*63b0*/  CS2R R90, SRZ ;  /* 0x00000000005a7805 */ /* 0x000fe4000001ff00 */
[----:B------:R-:W-:Y:S07]  /*63c0*/  CS2R R88, SRZ ;  /* 0x0000000000587805 */ /* 0x000fee000001ff00 */
[----:B------:R-:W-:Y:S01]  /*63d0*/  @P1 VIADD R2, R0, 0xfffffff0 ;  /* 0xfffffff000021836 */ /* 0x000fe20000000000 */
[----:B------:R-:W-:Y:S06]  /*63e0*/  @P2 BRA `(.L_x_109) ;  /* 0x00000000000c2947 */ /* 0x000fec0003800000 */
[----:B------:R-:W-:Y:S04]  /*63f0*/  SHF.L.U32 R0, R106, 0x1f, RZ ;  /* 0x0000001f6a007819 */ /* 0x000fe800000006ff */
[----:B------:R-:W1:Y:S02]  /*6400*/  SYNCS.PHASECHK.TRANS64.TRYWAIT P1, [R3+URZ+0x50], R0 ;  /* 0x00005000030075a7 */ /* 0x000e6400080211ff */
[----:B-1----:R-:W-:Y:S05]  /*6410*/  @!P1 BRA `(.L_x_110) ;  /* 0x0000003400809947 */ /* 0x002fea0003800000 */
.L_x_109:
[----:B------:R-:W-:Y:S05]  /*6420*/  BSYNC B0 ;  /* 0x0000000000007941 */ /* 0x000fea0003800000 */
.L_x_108:
[----:B------:R-:W-:Y:S01]  /*6430*/  ISETP.NE.AND P1, PT, R115, RZ, PT ;  /* 0x000000ff7300720c */ /* 0x000fe20003f25270 */
[----:B-1----:R-:W-:Y:S02]  /*6440*/  VIADD R3, R3, 0x68 ;  /* 0x0000006803037836 */ /* 0x002fe40000000000 */
[----:B------:R-:W-:Y:S02]  /*6450*/  IMAD.U32 R0, RZ, RZ, UR37 ;  /* 0x00000025ff007e24 */ /* 0x000fe4000f8e00ff */
[----:B------:R-:W-:Y:S03]  /*6460*/  VIADD R107, R107, 0x1 ;  /* 0x000000016b6b7836 */ /* 0x000fe60000000000 */
[----:B------:R-:W-:Y:S05]  /*6470*/  PRMT R0, R0, 0x654, R3 ;  /* 0x0000065400007816 */ /* 0x000fea0000000003 */
[----:B------:R1:W2:Y:S04]  /*6480*/  @P1 LDS.128 R84, [R5+UR49+0x200] ;  /* 0x0002003105541984 */ /* 0x0002a80008000c00 */
[----:B------:R1:W3:Y:S01]  /*6490*/  @P1 LDS.128 R88, [R2] ;  /* 0x0000000002581984 */ /* 0x0002e20000000c00 */
[C---:B------:R-:W-:Y:S01]  /*64a0*/  ISETP.NE.AND P1, PT, R107.reuse, 0x3, PT ;  /* 0x000000036b00780c */ /* 0x040fe20003f25270 */
[----:B------:R-:W-:Y:S01]  /*64b0*/  @!PT LDS RZ, [RZ] ;  /* 0x00000000fffff984 */ /* 0x000fe20000000800 */
[----:B------:R-:W-:Y:S01]  /*64c0*/  @!PT LDS RZ, [RZ] ;  /* 0x00000000fffff984 */ /* 0x000fe20000000800 */
[----:B------:R-:W-:Y:S01]  /*64d0*/  @!PT LDS RZ, [RZ] ;  /* 0x00000000fffff984 */ /* 0x000fe20000000800 */
[----:B------:R-:W-:Y:S01]  /*64e0*/  @!PT LDS RZ, [RZ] ;  /* 0x00000000fffff984 */ /* 0x000fe20000000800 */
[----:B------:R4:W-:Y:S06]  /*64f0*/  MEMBAR.ALL.CTA ;  /* 0x0000000000007992 */ /* 0x0009ec0000008000 */
[----:B----4-:R-:W4:Y:S01]  /*6500*/  FENCE.VIEW.ASYNC.S ;  /* 0x00000000000073c6 */ /* 0x010f220000000000 */
[----:B------:R-:W-:Y:S01]  /*6510*/  SEL R107, R107, RZ, P1 ;  /* 0x000000ff6b6b7207 */ /* 0x000fe20000800000 */
[----:B----4-:R4:W-:Y:S02]  /*6520*/  SYNCS.ARRIVE.TRANS64.RED.A1T0 RZ, [R0+URZ], RZ ;  /* 0x000000ff00ff79a7 */ /* 0x0109e400081004ff */
[----:B----4-:R-:W-:Y:S04]  /*6530*/  SEL R0, RZ, 0x1, P1 ;  /* 0x00000001ff007807 */ /* 0x010fe80000800000 */
[----:B-12---:R-:W-:Y:S02]  /*6540*/  LOP3.LUT R106, R106, R0, RZ, 0x3c, !PT ;  /* 0x000000006a6a7212 */ /* 0x006fe400078e3cff */
.L_x_107:
[----:B------:R-:W-:Y:S05]  /*6550*/  BSYNC B1 ;  /* 0x0000000000017941 */ /* 0x000fea0003800000 */
.L_x_106:
[----:B------:R-:W-:Y:S04]  /*6560*/  SHF.R.U32.HI R0, RZ, 0x15, R47 ;  /* 0x00000015ff007819 */ /* 0x000fe8000001162f */
[----:B------:R-:W-:Y:S01]  /*6570*/  LOP3.LUT P1, RZ, R0, 0x3, R104, 0x48, !PT ;  /* 0x0000000300ff7812 */ /* 0x000fe20007824868 */
[----:B------:R-:W-:Y:S01]  /*6580*/  @!UPT UIADD3 URZ, UPT, UPT, URZ, URZ, URZ ;  /* 0x000000fffffff290 */ /* 0x000fe2000fffe0ff */
[----:B------:R-:W-:Y:S11]  /*6590*/  @P0 BRA `(.L_x_111) ;  /* 0x0000000000080947 */ /* 0x000ff60003800000 */
[----:B------:R-:W1:Y:S02]  /*65a0*/  SYNCS.PHASECHK.TRANS64.TRYWAIT P0, [R112+URZ+0xb0], R4 ;  /* 0x0000b004700075a7 */ /* 0x000e6400080011ff */
[----:B-1----:R-:W-:Y:S05]  /*65b0*/  @!P0 BRA `(.L_x_112) ;  /* 0x00000034002c8947 */ /* 0x002fea0003800000 */
.L_x_111:
[----:B------:R-:W-:Y:S05]  /*65c0*/  @!P1 BRA `(.L_x_113) ;  /* 0x0000000000409947 */ /* 0x000fea0003800000 */
[----:B------:R-:W2:Y:S01]  /*65d0*/  LDCU.64 UR8, c[0x4][0x78] ;  /* 0x01000f00ff0877ac */ /* 0x000ea20008000a00 */
[----:B------:R-:W-:Y:S01]  /*65e0*/  MOV R3, 0x0 ;  /* 0x0000000000037802 */ /* 0x000fe20000000f00 */
[----:B------:R-:W-:Y:S02]  /*65f0*/  HFMA2 R12, -RZ, RZ, 0, 5.9604644775390625e-08 ;  /* 0x00000001ff0c7431 */ /* 0x000fe400000001ff */
[----:B------:R-:W-:Y:S02]  /*6600*/  IMAD.MOV.U32 R8, RZ, RZ, 0x192 ;  /* 0x00000192ff087424 */ /* 0x000fe400078e00ff */
[----:B------:R-:W-:Y:S01]  /*6610*/  IMAD.MOV.U32 R13, RZ, RZ, RZ ;  /* 0x000000ffff0d7224 */ /* 0x000fe200078e00ff */
[----:B------:R-:W4:Y:S01]  /*6620*/  LDCU.64 UR6, c[0x4][0x80] ;  /* 0x01001000ff0677ac */ /* 0x000f220008000a00 */
[----:B------:R-:W3:Y:S01]  /*6630*/  LDC.64 R2, c[0x4][R3] ;  /* 0x0100000003027b82 */ /* 0x000ee20000000a00 */
[----:B------:R-:W5:Y:S01]  /*6640*/  LDCU.64 UR4, c[0x4][0x18] ;  /* 0x01000300ff0477ac */ /* 0x000f620008000a00 */
[----:B--2---:R-:W-:Y:S01]  /*6650*/  MOV R5, UR9 ;  /* 0x0000000900057c02 */ /* 0x004fe20008000f00 */
[----:B-1----:R-:W-:Y:S01]  /*6660*/  IMAD.U32 R4, RZ, RZ, UR8 ;  /* 0x00000008ff047e24 */ /* 0x002fe2000f8e00ff */
[----:B----4-:R-:W-:Y:S01]  /*6670*/  MOV R7, UR7 ;  /* 0x0000000700077c02 */ /* 0x010fe20008000f00 */
[----:B------:R-:W-:Y:S01]  /*6680*/  IMAD.U32 R6, RZ, RZ, UR6 ;  /* 0x00000006ff067e24 */ /* 0x000fe2000f8e00ff */
[----:B-----5:R-:W-:Y:S01]  /*6690*/  MOV R11, UR5 ;  /* 0x00000005000b7c02 */ /* 0x020fe20008000f00 */
[----:B------:R-:W-:Y:S02]  /*66a0*/  IMAD.U32 R10, RZ, RZ, UR4 ;  /* 0x00000004ff0a7e24 */ /* 0x000fe4000f8e00ff */
[----:B------:R-:W-:Y:S07]  /*66b0*/  LEPC R20, `(.L_x_113) ;  /* 0x000000001014794e */ /* 0x000fee0000000000 */
[----:B---3--:R-:W-:Y:S05]  /*66c0*/  CALL.ABS.NOINC R2 ;  /* 0x0000000002007343 */ /* 0x008fea0003c00000 */
.L_x_113:
[----:B------:R-:W-:Y:S01]  /*66d0*/  ISETP.NE.AND P0, PT, R110, RZ, PT ;  /* 0x000000ff6e00720c */ /* 0x000fe20003f05270 */
[----:B------:R-:W-:Y:S05]  /*66e0*/  WARPSYNC.ALL ;  /* 0x0000000000007948 */ /* 0x000fea0003800000 */
[----:B------:R-:W-:Y:S01]  /*66f0*/  R2UR UR4, R47 ;  /* 0x000000002f0472ca */ /* 0x000fe200000e0000 */
[----:B------:R-:W-:Y:S01]  /*6700*/  USHF.L.U32 UR8, UR54, 0xc, URZ ;  /* 0x0000000c36087899 */ /* 0x000fe200080006ff */
[-C--:B------:R-:W-:Y:S01]  /*6710*/  F2FP.F16.E4M3.UNPACK_B R0, R85.reuse ;  /* 0x00000055ff00723e */ /* 0x080fe200020006ff */
[----:B------:R-:W-:Y:S01]  /*6720*/  BSSY.RECONVERGENT B0, `(.L_x_114) ;  /* 0x000009d000007945 */ /* 0x000fe20003800200 */
[-C--:B------:R-:W-:Y:S02]  /*6730*/  F2FP.F16.E4M3.UNPACK_B R2, R84.reuse ;  /* 0x00000054ff02723e */ /* 0x080fe400020006ff */
[----:B------:R-:W-:Y:S01]  /*6740*/  F2FP.F16.E4M3.UNPACK_B R3, R84.H1 ;  /* 0x00000054ff03723e */ /* 0x000fe200030006ff */
[--C-:B------:R-:W-:Y:S01]  /*6750*/  HADD2.F32 R54, -RZ, R0.reuse.H0_H0 ;  /* 0x20000000ff367230 */ /* 0x100fe20000004100 */
[----:B------:R-:W-:Y:S01]  /*6760*/  MOV R117, 0x10 ;  /* 0x0000001000757802 */ /* 0x000fe20000000f00 */
[----:B------:R-:W-:Y:S01]  /*6770*/  HADD2.F32 R55, -RZ, R0.H1_H1 ;  /* 0x30000000ff377230 */ /* 0x000fe20000004100 */
[----:B------:R-:W-:Y:S01]  /*6780*/  F2FP.F16.E4M3.UNPACK_B R0, R86 ;  /* 0x00000056ff00723e */ /* 0x000fe200020006ff */
[--C-:B------:R-:W-:Y:S01]  /*6790*/  HADD2.F32 R50, -RZ, R2.reuse.H0_H0 ;  /* 0x20000002ff327230 */ /* 0x100fe20000004100 */
[----:B------:R-:W-:Y:S01]  /*67a0*/  LOP3.LUT P6, RZ, R103, 0x80, RZ, 0xc0, !PT ;  /* 0x0000008067ff7812 */ /* 0x000fe200078cc0ff */
[----:B------:R-:W-:Y:S01]  /*67b0*/  HADD2.F32 R51, -RZ, R2.H1_H1 ;  /* 0x30000002ff337230 */ /* 0x000fe20000004100 */
[----:B------:R-:W-:Y:S01]  /*67c0*/  F2FP.F16.E4M3.UNPACK_B R2, R85.H1 ;  /* 0x00000055ff02723e */ /* 0x000fe200030006ff */
[--C-:B------:R-:W-:Y:S01]  /*67d0*/  HADD2.F32 R58, -RZ, R0.reuse.H0_H0 ;  /* 0x20000000ff3a7230 */ /* 0x100fe20000004100 */
[----:B-1----:R-:W1:Y:S01]  /*67e0*/  LDTM.x32 R4, tmem[UR4] ;  /* 0x00000004000479ee */ /* 0x002e6200082c0000 */
[----:B------:R-:W-:Y:S01]  /*67f0*/  HADD2.F32 R59, -RZ, R0.H1_H1 ;  /* 0x30000000ff3b7230 */ /* 0x000fe20000004100 */
[-C--:B------:R-:W-:Y:S01]  /*6800*/  F2FP.F16.E4M3.UNPACK_B R0, R87.reuse.H1 ;  /* 0x00000057ff00723e */ /* 0x080fe200030006ff */
[--C-:B------:R-:W-:Y:S01]  /*6810*/  HADD2.F32 R56, -RZ, R2.reuse.H0_H0 ;  /* 0x20000002ff387230 */ /* 0x100fe20000004100 */
[----:B------:R-:W-:Y:S01]  /*6820*/  SEL R117, R117, 0xfffffff0, !P6 ;  /* 0xfffffff075757807 */ /* 0x000fe20007000000 */
[----:B------:R-:W-:Y:S01]  /*6830*/  HADD2.F32 R57, -RZ, R2.H1_H1 ;  /* 0x30000002ff397230 */ /* 0x000fe20000004100 */
[----:B------:R-:W-:Y:S01]  /*6840*/  F2FP.F16.E4M3.UNPACK_B R2, R87 ;  /* 0x00000057ff02723e */ /* 0x000fe200020006ff */
[--C-:B------:R-:W-:Y:S02]  /*6850*/  HADD2.F32 R64, -RZ, R0.reuse.H0_H0 ;  /* 0x20000000ff407230 */ /* 0x100fe40000004100 */
[----:B------:R-:W-:Y:S01]  /*6860*/  HADD2.F32 R65, -RZ, R0.H1_H1 ;  /* 0x30000000ff417230 */ /* 0x000fe20000004100 */
[----:B---3--:R-:W-:Y:S01]  /*6870*/  F2FP.F16.E4M3.UNPACK_B R0, R89 ;  /* 0x00000059ff00723e */ /* 0x008fe200020006ff */
[--C-:B------:R-:W-:Y:S02]  /*6880*/  HADD2.F32 R62, -RZ, R2.reuse.H0_H0 ;  /* 0x20000002ff3e7230 */ /* 0x100fe40000004100 */
[----:B------:R-:W-:Y:S01]  /*6890*/  HADD2.F32 R63, -RZ, R2.H1_H1 ;  /* 0x30000002ff3f7230 */ /* 0x000fe20000004100 */
[----:B------:R-:W-:Y:S01]  /*68a0*/  F2FP.F16.E4M3.UNPACK_B R2, R88 ;  /* 0x00000058ff02723e */ /* 0x000fe200020006ff */
[--C-:B------:R-:W-:Y:S02]  /*68b0*/  HADD2.F32 R52, -RZ, R3.reuse.H0_H0 ;  /* 0x20000003ff347230 */ /* 0x100fe40000004100 */
[----:B------:R-:W-:Y:S01]  /*68c0*/  HADD2.F32 R53, -RZ, R3.H1_H1 ;  /* 0x30000003ff357230 */ /* 0x000fe20000004100 */
[----:B------:R-:W-:Y:S01]  /*68d0*/  F2FP.F16.E4M3.UNPACK_B R3, R86.H1 ;  /* 0x00000056ff03723e */ /* 0x000fe200030006ff */
[--C-:B------:R-:W-:Y:S02]  /*68e0*/  HADD2.F32 R70, -RZ, R0.reuse.H0_H0 ;  /* 0x20000000ff467230 */ /* 0x100fe40000004100 */
[----:B------:R-:W-:Y:S01]  /*68f0*/  HADD2.F32 R71, -RZ, R0.H1_H1 ;  /* 0x30000000ff477230 */ /* 0x000fe20000004100 */
[----:B------:R-:W-:Y:S01]  /*6900*/  F2FP.F16.E4M3.UNPACK_B R0, R90 ;  /* 0x0000005aff00723e */ /* 0x000fe200020006ff */
[--C-:B------:R-:W-:Y:S02]  /*6910*/  HADD2.F32 R66, -RZ, R2.reuse.H0_H0 ;  /* 0x20000002ff427230 */ /* 0x100fe40000004100 */
[C---:B-1----:R-:W-:Y:S01]  /*6920*/  FMUL R7, R46.reuse, R7 ;  /* 0x000000072e077220 */ /* 0x042fe20000400000 */
[----:B------:R-:W-:Y:S01]  /*6930*/  HADD2.F32 R67, -RZ, R2.H1_H1 ;  /* 0x30000002ff437230 */ /* 0x000fe20000004100 */
[----:B------:R-:W-:Y:S01]  /*6940*/  F2FP.F16.E4M3.UNPACK_B R2, R89.H1 ;  /* 0x00000059ff02723e */ /* 0x000fe200030006ff */
[--C-:B------:R-:W-:Y:S02]  /*6950*/  HADD2.F32 R60, -RZ, R3.reuse.H0_H0 ;  /* 0x20000003ff3c7230 */ /* 0x100fe40000004100 */
[C---:B------:R-:W-:Y:S01]  /*6960*/  FMUL R11, R46.reuse, R11 ;  /* 0x0000000b2e0b7220 */ /* 0x040fe20000400000 */
        /* <DEDUP_REMOVED lines=9> */
[----:B------:R-:W-:Y:S01]  /*6a00*/  F2FP.F16.E4M3.UNPACK_B R2, R91 ;  /* 0x0000005bff02723e */ /* 0x000fe200020006ff */
[--C-:B------:R-:W-:Y:S02]  /*6a10*/  HADD2.F32 R68, -RZ, R3.reuse.H0_H0 ;  /* 0x20000003ff447230 */ /* 0x100fe40000004100 */
[C---:B------:R-:W-:Y:S01]  /*6a20*/  FMUL R23, R46.reuse, R23 ;  /* 0x000000172e177220 */ /* 0x040fe20000400000 */
[----:B------:R-:W-:Y:S01]  /*6a30*/  HADD2.F32 R69, -RZ, R3.H1_H1 ;  /* 0x30000003ff457230 */ /* 0x000fe20000004100 */
[----:B------:R-:W-:Y:S01]  /*6a40*/  F2FP.F16.E4M3.UNPACK_B R3, R90.H1 ;  /* 0x0000005aff03723e */ /* 0x000fe200030006ff */
[--C-:B------:R-:W-:Y:S02]  /*6a50*/  HADD2.F32 R80, -RZ, R0.reuse.H0_H0 ;  /* 0x20000000ff507230 */ /* 0x100fe40000004100 */
[C---:B------:R-:W-:Y:S01]  /*6a60*/  FMUL R27, R46.reuse, R27 ;  /* 0x0000001b2e1b7220 */ /* 0x040fe20000400000 */
[----:B------:R-:W-:Y:S02]  /*6a70*/  HADD2.F32 R81, -RZ, R0.H1_H1 ;  /* 0x30000000ff517230 */ /* 0x000fe40000004100 */
[C---:B------:R-:W-:Y:S01]  /*6a80*/  FMUL R0, R46.reuse, R4 ;  /* 0x000000042e007220 */ /* 0x040fe20000400000 */
[--C-:B------:R-:W-:Y:S02]  /*6a90*/  HADD2.F32 R78, -RZ, R2.reuse.H0_H0 ;  /* 0x20000002ff4e7230 */ /* 0x100fe40000004100 */
[C---:B------:R-:W-:Y:S01]  /*6aa0*/  FMUL R4, R46.reuse, R8 ;  /* 0x000000082e047220 */ /* 0x040fe20000400000 */
[----:B------:R-:W-:Y:S02]  /*6ab0*/  HADD2.F32 R79, -RZ, R2.H1_H1 ;  /* 0x30000002ff4f7230 */ /* 0x000fe40000004100 */
[C---:B------:R-:W-:Y:S01]  /*6ac0*/  FFMA R0, R49.reuse, R50, R0 ;  /* 0x0000003231007223 */ /* 0x040fe20000000000 */
[C---:B------:R-:W-:Y:S01]  /*6ad0*/  FMUL R2, R46.reuse, R5 ;  /* 0x000000052e027220 */ /* 0x040fe20000400000 */
[--C-:B------:R-:W-:Y:S02]  /*6ae0*/  HADD2.F32 R76, -RZ, R3.reuse.H0_H0 ;  /* 0x20000003ff4c7230 */ /* 0x100fe40000004100 */
[C---:B------:R-:W-:Y:S01]  /*6af0*/  FMUL R5, R46.reuse, R9 ;  /* 0x000000092e057220 */ /* 0x040fe20000400000 */
[----:B------:R-:W-:Y:S02]  /*6b00*/  HADD2.F32 R77, -RZ, R3.H1_H1 ;  /* 0x30000003ff4d7230 */ /* 0x000fe40000004100 */
[C---:B------:R-:W-:Y:S01]  /*6b10*/  FFMA R2, R49.reuse, R51, R2 ;  /* 0x0000003331027223 */ /* 0x040fe20000000002 */
[C---:B------:R-:W-:Y:S01]  /*6b20*/  FMUL R3, R46.reuse, R6 ;  /* 0x000000062e037220 */ /* 0x040fe20000400000 */
[C---:B------:R-:W-:Y:S01]  /*6b30*/  FMUL R8, R46.reuse, R12 ;  /* 0x0000000c2e087220 */ /* 0x040fe20000400000 */
[C---:B------:R-:W-:Y:S01]  /*6b40*/  FMUL R9, R46.reuse, R13 ;  /* 0x0000000d2e097220 */ /* 0x040fe20000400000 */
[C---:B------:R-:W-:Y:S01]  /*6b50*/  FMUL R12, R46.reuse, R16 ;  /* 0x000000102e0c7220 */ /* 0x040fe20000400000 */
[C---:B------:R-:W-:Y:S01]  /*6b60*/  FFMA R3, R49.reuse, R52, R3 ;  /* 0x0000003431037223 */ /* 0x040fe20000000003 */
[C---:B------:R-:W-:Y:S01]  /*6b70*/  FFMA R7, R49.reuse, R53, R7 ;  /* 0x0000003531077223 */ /* 0x040fe20000000007 */
[C---:B------:R-:W-:Y:S01]  /*6b80*/  FFMA R4, R49.reuse, R54, R4 ;  /* 0x0000003631047223 */ /* 0x040fe20000000004 */
[----:B------:R-:W-:Y:S01]  /*6b90*/  FFMA R5, R49, R55, R5 ;  /* 0x0000003731057223 */ /* 0x000fe20000000005 */
[C---:B------:R-:W-:Y:S01]  /*6ba0*/  FMUL R13, R46.reuse, R17 ;  /* 0x000000112e0d7220 */ /* 0x040fe20000400000 */
[C---:B------:R-:W-:Y:S01]  /*6bb0*/  FMUL R16, R46.reuse, R20 ;  /* 0x000000142e107220 */ /* 0x040fe20000400000 */
[----:B------:R-:W-:Y:S01]  /*6bc0*/  F2FP.SATFINITE.E4M3.F32.PACK_AB_MERGE_C R3, R7, R3, RZ ;  /* 0x000000030703723e */ /* 0x000fe200048070ff */
[C---:B------:R-:W-:Y:S01]  /*6bd0*/  FMUL R17, R46.reuse, R21 ;  /* 0x000000152e117220 */ /* 0x040fe20000400000 */
[C---:B------:R-:W-:Y:S01]  /*6be0*/  FMUL R20, R46.reuse, R24 ;  /* 0x000000182e147220 */ /* 0x040fe20000400000 */
[----:B------:R-:W-:Y:S01]  /*6bf0*/  FMUL R21, R46, R25 ;  /* 0x000000192e157220 */ /* 0x000fe20000400000 */
[----:B------:R-:W-:Y:S01]  /*6c00*/  F2FP.SATFINITE.E4M3.F32.PACK_AB_MERGE_C R52, R2, R0, R3 ;  /* 0x000000000234723e */ /* 0x000fe20004807003 */
[----:B------:R-:W-:Y:S01]  /*6c10*/  FMUL R24, R46, R28 ;  /* 0x0000001c2e187220 */ /* 0x000fe20000400000 */
[----:B------:R-:W-:Y:S01]  /*6c20*/  LOP3.LUT R0, R102, UR8, RZ, 0xfc, !PT ;  /* 0x0000000866007c12 */ /* 0x000fe2000f8efcff */
[C---:B------:R-:W-:Y:S01]  /*6c30*/  FMUL R25, R46.reuse, R29 ;  /* 0x0000001d2e197220 */ /* 0x040fe20000400000 */
[C---:B------:R-:W-:Y:S01]  /*6c40*/  FMUL R28, R46.reuse, R32 ;  /* 0x000000202e1c7220 */ /* 0x040fe20000400000 */
[----:B------:R-:W-:Y:S01]  /*6c50*/  FMUL R29, R46, R33 ;  /* 0x000000212e1d7220 */ /* 0x000fe20000400000 */
[----:B------:R-:W-:Y:S01]  /*6c60*/  IADD3 R2, PT, PT, R0, UR49, RZ ;  /* 0x0000003100027c10 */ /* 0x000fe2000fffe0ff */
[C---:B------:R-:W-:Y:S01]  /*6c70*/  FMUL R6, R46.reuse, R10 ;  /* 0x0000000a2e067220 */ /* 0x040fe20000400000 */
[C---:B------:R-:W-:Y:S01]  /*6c80*/  FMUL R10, R46.reuse, R14 ;  /* 0x0000000e2e0a7220 */ /* 0x040fe20000400000 */
[----:B------:R-:W-:Y:S01]  /*6c90*/  FMUL R14, R46, R18 ;  /* 0x000000122e0e7220 */ /* 0x000fe20000400000 */
[----:B------:R-:W-:Y:S01]  /*6ca0*/  IADD3 R2, PT, PT, R2, R117, RZ ;  /* 0x0000007502027210 */ /* 0x000fe20007ffe0ff */
[C---:B------:R-:W-:Y:S01]  /*6cb0*/  FFMA R6, R49.reuse, R56, R6 ;  /* 0x0000003831067223 */ /* 0x040fe20000000006 */
        /* <DEDUP_REMOVED lines=8> */
[C---:B------:R-:W-:Y:S01]  /*6d40*/  FMUL R18, R46.reuse, R22 ;  /* 0x000000162e127220 */ /* 0x040fe20000400000 */
        /* <DEDUP_REMOVED lines=11> */
[C---:B------:R-:W-:Y:S01]  /*6e00*/  FMUL R31, R46.reuse, R31 ;  /* 0x0000001f2e1f7220 */ /* 0x040fe20000400000 */
[C---:B------:R-:W-:Y:S01]  /*6e10*/  FFMA R24, R49.reuse, R74, R24 ;  /* 0x0000004a31187223 */ /* 0x040fe20000000018 */
[C---:B------:R-:W-:Y:S01]  /*6e20*/  FFMA R25, R49.reuse, R75, R25 ;  /* 0x0000004b31197223 */ /* 0x040fe20000000019 */
[C---:B------:R-:W-:Y:S01]  /*6e30*/  FFMA R26, R49.reuse, R76, R26 ;  /* 0x0000004c311a7223 */ /* 0x040fe2000000001a */
[C---:B------:R-:W-:Y:S01]  /*6e40*/  FMUL R30, R46.reuse, R34 ;  /* 0x000000222e1e7220 */ /* 0x040fe20000400000 */
[----:B------:R-:W-:Y:S01]  /*6e50*/  FFMA R31, R49, R77, R31 ;  /* 0x0000004d311f7223 */ /* 0x000fe2000000001f */
[----:B------:R-:W-:Y:S01]  /*6e60*/  FMUL R35, R46, R35 ;  /* 0x000000232e237220 */ /* 0x000fe20000400000 */
[----:B------:R-:W-:Y:S01]  /*6e70*/  F2FP.SATFINITE.E4M3.F32.PACK_AB_MERGE_C R6, R11, R6, RZ ;  /* 0x000000060b06723e */ /* 0x000fe200048070ff */
[----:B------:R-:W-:Y:S01]  /*6e80*/  FFMA R28, R49, R78, R28 ;  /* 0x0000004e311c7223 */ /* 0x000fe2000000001c */
[----:B------:R-:W-:Y:S01]  /*6e90*/  F2FP.SATFINITE.E4M3.F32.PACK_AB_MERGE_C R10, R15, R10, RZ ;  /* 0x0000000a0f0a723e */ /* 0x000fe200048070ff */
[----:B------:R-:W-:Y:S01]  /*6ea0*/  FFMA R29, R49, R79, R29 ;  /* 0x0000004f311d7223 */ /* 0x000fe2000000001d */
[----:B------:R-:W-:Y:S01]  /*6eb0*/  F2FP.SATFINITE.E4M3.F32.PACK_AB_MERGE_C R14, R19, R14, RZ ;  /* 0x0000000e130e723e */ /* 0x000fe200048070ff */
[----:B------:R-:W-:Y:S01]  /*6ec0*/  FFMA R30, R49, R80, R30 ;  /* 0x00000050311e7223 */ /* 0x000fe2000000001e */
[----:B------:R-:W-:Y:S01]  /*6ed0*/  F2FP.SATFINITE.E4M3.F32.PACK_AB_MERGE_C R18, R23, R18, RZ ;  /* 0x000000121712723e */ /* 0x000fe200048070ff */
[----:B------:R-:W-:Y:S01]  /*6ee0*/  FFMA R35, R49, R81, R35 ;  /* 0x0000005131237223 */ /* 0x000fe20000000023 */
[----:B------:R-:W-:Y:S02]  /*6ef0*/  F2FP.SATFINITE.E4M3.F32.PACK_AB_MERGE_C R53, R5, R4, R6 ;  /* 0x000000040535723e */ /* 0x000fe40004807006 */
[----:B------:R-:W-:Y:S02]  /*6f00*/  F2FP.SATFINITE.E4M3.F32.PACK_AB_MERGE_C R54, R9, R8, R10 ;  /* 0x000000080936723e */ /* 0x000fe4000480700a */
[----:B------:R-:W-:Y:S02]  /*6f10*/  F2FP.SATFINITE.E4M3.F32.PACK_AB_MERGE_C R55, R13, R12, R14 ;  /* 0x0000000c0d37723e */ /* 0x000fe4000480700e */
[----:B------:R-:W-:Y:S02]  /*6f20*/  F2FP.SATFINITE.E4M3.F32.PACK_AB_MERGE_C R16, R17, R16, R18 ;  /* 0x000000101110723e */ /* 0x000fe40004807012 */
[----:B------:R-:W-:Y:S01]  /*6f30*/  F2FP.SATFINITE.E4M3.F32.PACK_AB_MERGE_C R17, R27, R22, RZ ;  /* 0x000000161b11723e */ /* 0x000fe200048070ff */
[----:B------:R1:W-:Y:S01]  /*6f40*/  STS.128 [R0+UR49+0x3200], R52 ;  /* 0x0032003400007988 */ /* 0x0003e20008000c31 */
[----:B------:R-:W-:Y:S02]  /*6f50*/  F2FP.SATFINITE.E4M3.F32.PACK_AB_MERGE_C R18, R31, R26, RZ ;  /* 0x0000001a1f12723e */ /* 0x000fe400048070ff */
[----:B------:R-:W-:Y:S02]  /*6f60*/  F2FP.SATFINITE.E4M3.F32.PACK_AB_MERGE_C R19, R35, R30, RZ ;  /* 0x0000001e2313723e */ /* 0x000fe400048070ff */
[----:B------:R-:W-:Y:S02]  /*6f70*/  F2FP.SATFINITE.E4M3.F32.PACK_AB_MERGE_C R17, R21, R20, R17 ;  /* 0x000000141511723e */ /* 0x000fe40004807011 */
[----:B------:R-:W-:Y:S02]  /*6f80*/  F2FP.SATFINITE.E4M3.F32.PACK_AB_MERGE_C R18, R25, R24, R18 ;  /* 0x000000181912723e */ /* 0x000fe40004807012 */
[----:B------:R-:W-:Y:S05]  /*6f90*/  F2FP.SATFINITE.E4M3.F32.PACK_AB_MERGE_C R19, R29, R28, R19 ;  /* 0x0000001c1d13723e */ /* 0x000fea0004807013 */
[----:B------:R1:W-:Y:S01]  /*6fa0*/  STS.128 [R2+0x3200], R16 ;  /* 0x0032001002007388 */ /* 0x0003e20000000c00 */
[----:B------:R-:W-:Y:S01]  /*6fb0*/  @!PT LDS RZ, [RZ] ;  /* 0x00000000fffff984 */ /* 0x000fe20000000800 */
[----:B------:R-:W-:Y:S01]  /*6fc0*/  @!PT LDS RZ, [RZ] ;  /* 0x00000000fffff984 */ /* 0x000fe20000000800 */
[----:B------:R-:W-:Y:S01]  /*6fd0*/  @!PT LDS RZ, [RZ] ;  /* 0x00000000fffff984 */ /* 0x000fe20000000800 */
[----:B------:R-:W-:Y:S01]  /*6fe0*/  @!PT LDS RZ, [RZ] ;  /* 0x00000000fffff984 */ /* 0x000fe20000000800 */
[----:B------:R2:W-:Y:S07]  /*6ff0*/  MEMBAR.ALL.CTA ;  /* 0x0000000000007992 */ /* 0x0005ee0000008000 */
[----:B--2---:R-:W2:Y:S02]  /*7000*/  FENCE.VIEW.ASYNC.S ;  /* 0x00000000000073c6 */ /* 0x004ea40000000000 */
[----:B--2---:R-:W-:Y:S06]  /*7010*/  BAR.SYNC.DEFER_BLOCKING 0x1, 0x80 ;  /* 0x0042000000007b1d */ /* 0x004fec0000010000 */
[----:B------:R-:W-:Y:S05]  /*7020*/  @P0 BRA `(.L_x_115) ;  /* 0x0000000000300947 */ /* 0x000fea0003800000 */
[----:B------:R-:W-:Y:S02]  /*7030*/  UIADD3 UR10, UP0, UPT, UR52, 0x680, URZ ;  /* 0x00000680340a7890 */ /* 0x000fe4000ff1e0ff */
[----:B------:R-:W-:Y:S02]  /*7040*/  UIADD3 UR9, UPT, UPT, UR49, UR8, URZ ;  /* 0x0000000831097290 */ /* 0x000fe4000fffe0ff */
[----:B------:R-:W-:Y:S02]  /*7050*/  UIADD3.X UR11, UPT, UPT, URZ, UR53, URZ, UP0, !UPT ;  /* 0x00000035ff0b7290 */ /* 0x000fe400087fe4ff */
[----:B------:R-:W-:Y:S01]  /*7060*/  UIADD3 UR40, UPT, UPT, UR9, 0x3200, URZ ;  /* 0x0000320009287890 */ /* 0x000fe2000fffe0ff */
[----:B------:R-:W-:Y:S01]  /*7070*/  UMOV UR43, UR36 ;  /* 0x00000024002b7c82 */ /* 0x000fe20008000000 */
[----:B------:R-:W-:Y:S02]  /*7080*/  UIADD3 UR5, UPT, UPT, UR41, 0x60, URZ ;  /* 0x0000006029057890 */ /* 0x000fe4000fffe0ff */
[----:B------:R-:W-:Y:S01]  /*7090*/  UIADD3 UR4, UPT, UPT, UR9, 0x3a00, URZ ;  /* 0x00003a0009047890 */ /* 0x000fe2000fffe0ff */
[----:B------:R-:W-:Y:S01]  /*70a0*/  UMOV UR6, UR42 ;  /* 0x0000002a00067c82 */ /* 0x000fe20008000000 */
[----:B------:R-:W-:Y:S03]  /*70b0*/  UMOV UR7, UR36 ;  /* 0x0000002400077c82 */ /* 0x000fe60008000000 */
[----:B------:R2:W-:Y:S04]  /*70c0*/  UTMASTG.3D [UR40], [UR10] ;  /* 0x000000280a0073b5 */ /* 0x0005e80008010000 */
[----:B------:R2:W-:Y:S02]  /*70d0*/  UTMASTG.3D [UR4], [UR10] ;  /* 0x000000040a0073b5 */ /* 0x0005e40008010000 */
[----:B--2---:R0:W-:Y:S02]  /*70e0*/  UTMACMDFLUSH ;  /* 0x00000000000079b7 */ /* 0x0041e40000000000 */
.L_x_115:
[----:B------:R-:W-:Y:S05]  /*70f0*/  BSYNC.RECONVERGENT B0 ;  /* 0x0000000000007941 */ /* 0x000fea0003800200 */
.L_x_114:
[----:B------:R-:W-:Y:S01]  /*7100*/  UIADD3 UR40, UPT, UPT, UR54, 0x1, URZ ;  /* 0x0000000136287890 */ /* 0x000fe2000fffe0ff */
[----:B------:R-:W-:Y:S01]  /*7110*/  ISETP.NE.AND P1, PT, R116, RZ, PT ;  /* 0x000000ff7400720c */ /* 0x000fe20003f25270 */
[----:B------:R-:W-:Y:S01]  /*7120*/  BSSY.RECONVERGENT B0, `(.L_x_116) ;  /* 0x0000007000007945 */ /* 0x000fe20003800200 */
[----:B------:R-:W-:Y:S01]  /*7130*/  LEA R3, R107, UR49, 0x3 ;  /* 0x000000316b037c11 */ /* 0x000fe2000f8e18ff */
[----:B------:R-:W-:Y:S04]  /*7140*/  UISETP.NE.AND UP0, UPT, UR40, 0x2, UPT ;  /* 0x000000022800788c */ /* 0x000fe8000bf05270 */
[----:B------:R-:W-:Y:S06]  /*7150*/  USEL UR40, UR40, URZ, UP0 ;  /* 0x000000ff28287287 */ /* 0x000fec0008000000 */
[----:B-1----:R-:W-:Y:S01]  /*7160*/  @P1 SHF.L.U32 R0, R106, 0x1f, RZ ;  /* 0x0000001f6a001819 */ /* 0x002fe200000006ff */
[----:B------:R-:W-:Y:S05]  /*7170*/  @P0 BRA `(.L_x_117) ;  /* 0x0000000000040947 */ /* 0x000fea0003800000 */
[----:B------:R-:W-:Y:S04]  /*7180*/  DEPBAR.LE SB0, 0x1 ;  /* 0x000080400000791a */ /* 0x000fe80000000000 */
.L_x_117:
[----:B------:R-:W-:Y:S05]  /*7190*/  BSYNC.RECONVERGENT B0 ;  /* 0x0000000000007941 */ /* 0x000fea0003800200 */
.L_x_116:
[----:B------:R-:W-:Y:S06]  /*71a0*/  BAR.SYNC.DEFER_BLOCKING 0x1, 0x80 ;  /* 0x0042000000007b1d */ /* 0x000fec0000010000 */
[----:B------:R-:W1:Y:S01]  /*71b0*/  @P1 SYNCS.PHASECHK.TRANS64.TRYWAIT P0, [R3+URZ+0x50], R0 ;  /* 0x00005000030015a7 */ /* 0x000e6200080011ff */
[----:B------:R-:W-:Y:S01]  /*71c0*/  BSSY B1, `(.L_x_118) ;  /* 0x0000020000017945 */ /* 0x000fe20003800000 */
[----:B-1----:R-:W-:Y:S03]  /*71d0*/  @P1 SEL R114, RZ, 0x1, !P0 ;  /* 0x00000001ff721807 */ /* 0x002fe60004000000 */
[----:B------:R-:W-:Y:S05]  /*71e0*/  @!P1 BRA `(.L_x_119) ;  /* 0x0000000000749947 */ /* 0x000fea0003800000 */
[----:B------:R-:W-:Y:S01]  /*71f0*/  ISETP.NE.AND P1, PT, R115, RZ, PT ;  /* 0x000000ff7300720c */ /* 0x000fe20003f25270 */
[----:B------:R-:W-:Y:S01]  /*7200*/  BSSY B0, `(.L_x_120) ;  /* 0x0000009000007945 */ /* 0x000fe20003800000 */
[----:B------:R-:W-:Y:S11]  /*7210*/  ISETP.NE.AND P0, PT, R114, RZ, PT ;  /* 0x000000ff7200720c */ /* 0x000ff60003f05270 */
[----:B------:R-:W-:Y:S05]  /*7220*/  @P1 IMAD R0, R107, 0x1000, R102 ;  /* 0x000010006b001824 */ /* 0x000fea00078e0266 */
[----:B------:R-:W-:Y:S05]  /*7230*/  @P1 IADD3 R4, PT, PT, R0, UR49, RZ ;  /* 0x0000003100041c10 */ /* 0x000fea000fffe0ff */
[----:B------:R-:W-:Y:S01]  /*7240*/  @P1 IMAD.IADD R4, R4, 0x1, R117 ;  /* 0x0000000104041824 */ /* 0x000fe200078e0275 */
[----:B------:R-:W-:Y:S06]  /*7250*/  @P0 BRA `(.L_x_121) ;  /* 0x00000000000c0947 */ /* 0x000fec0003800000 */
[----:B------:R-:W-:Y:S04]  /*7260*/  SHF.L.U32 R2, R106, 0x1f, RZ ;  /* 0x0000001f6a027819 */ /* 0x000fe800000006ff */
[----:B------:R-:W1:Y:S02]  /*7270*/  SYNCS.PHASECHK.TRANS64.TRYWAIT P0, [R3+URZ+0x50], R2 ;  /* 0x00005002030075a7 */ /* 0x000e6400080011ff */
[----:B-1----:R-:W-:Y:S05]  /*7280*/  @!P0 BRA `(.L_x_122) ;  /* 0x00000028000c8947 */ /* 0x002fea0003800000 */
.L_x_121:
[----:B------:R-:W-:Y:S05]  /*7290*/  BSYNC B0 ;  /* 0x0000000000007941 */ /* 0x000fea0003800000 */
.L_x_120:
[----:B------:R-:W-:Y:S01]  /*72a0*/  ISETP.NE.AND P0, PT, R115, RZ, PT ;  /* 0x000000ff7300720c */ /* 0x000fe20003f05270 */
[----:B-1----:R-:W-:Y:S02]  /*72b0*/  VIADD R3, R3, 0x68 ;  /* 0x0000006803037836 */ /* 0x002fe40000000000 */
[----:B------:R-:W-:Y:S10]  /*72c0*/  VIADD R107, R107, 0x1 ;  /* 0x000000016b6b7836 */ /* 0x000ff40000000000 */
[----:B------:R1:W2:Y:S04]  /*72d0*/  @P0 LDS.128 R84, [R0+UR49+0x200] ;  /* 0x0002003100540984 */ /* 0x0002a80008000c00 */
[----:B------:R3:W4:Y:S01]  /*72e0*/  @P0 LDS.128 R88, [R4+0x200] ;  /* 0x0002000004580984 */ /* 0x0007220000000c00 */
[C---:B------:R-:W-:Y:S01]  /*72f0*/  ISETP.NE.AND P0, PT, R107.reuse, 0x3, PT ;  /* 0x000000036b00780c */ /* 0x040fe20003f05270 */
[----:B------:R-:W-:Y:S01]  /*7300*/  @!PT LDS RZ, [RZ] ;  /* 0x00000000fffff984 */ /* 0x000fe20000000800 */
[----:B------:R-:W-:Y:S01]  /*7310*/  @!PT LDS RZ, [RZ] ;  /* 0x00000000fffff984 */ /* 0x000fe20000000800 */
[----:B------:R-:W-:Y:S01]  /*7320*/  @!PT LDS RZ, [RZ] ;  /* 0x00000000fffff984 */ /* 0x000fe20000000800 */
[----:B------:R-:W-:Y:S01]  /*7330*/  @!PT LDS RZ, [RZ] ;  /* 0x00000000fffff984 */ /* 0x000fe20000000800 */
[----:B------:R5:W-:Y:S06]  /*7340*/  MEMBAR.ALL.CTA ;  /* 0x0000000000007992 */ /* 0x000bec0000008000 */
[----:B-----5:R-:W5:Y:S01]  /*7350*/  FENCE.VIEW.ASYNC.S ;  /* 0x00000000000073c6 */ /* 0x020f620000000000 */
[----:B------:R-:W-:Y:S01]  /*7360*/  SEL R107, R107, RZ, P0 ;  /* 0x000000ff6b6b7207 */ /* 0x000fe20000000000 */
[----:B-1----:R-:W-:Y:S05]  /*7370*/  IMAD.U32 R0, RZ, RZ, UR37 ;  /* 0x00000025ff007e24 */ /* 0x002fea000f8e00ff */
[----:B------:R-:W-:Y:S04]  /*7380*/  PRMT R0, R0, 0x654, R3 ;  /* 0x0000065400007816 */ /* 0x000fe80000000003 */
[----:B-----5:R1:W-:Y:S02]  /*7390*/  SYNCS.ARRIVE.TRANS64.RED.A1T0 RZ, [R0+URZ], RZ ;  /* 0x000000ff00ff79a7 */ /* 0x0203e400081004ff */
[----:B-1----:R-:W-:Y:S04]  /*73a0*/  SEL R0, RZ, 0x1, P0 ;  /* 0x00000001ff007807 */ /* 0x002fe80000000000 */
[----:B--234-:R-:W-:Y:S02]  /*73b0*/  LOP3.LUT R106, R106, R0, RZ, 0x3c, !PT ;  /* 0x000000006a6a7212 */ /* 0x01cfe400078e3cff */
.L_x_119:
[----:B------:R-:W-:Y:S05]  /*73c0*/  BSYNC B1 ;  /* 0x0000000000017941 */ /* 0x000fea0003800000 */
.L_x_118:
[----:B------:R-:W-:Y:S05]  /*73d0*/  VIADD R0, R47, 0x20 ;  /* 0x000000202f007836 */ /* 0x000fea0000000000 */
[----:B------:R-:W-:Y:S04]  /*73e0*/  SHF.R.U32.HI R0, RZ, 0x15, R0 ;  /* 0x00000015ff007819 */ /* 0x000fe80000011600 */
[----:B------:R-:W-:Y:S11]  /*73f0*/  LOP3.LUT P0, RZ, R0, 0x3, R104, 0x48, !PT ;  /* 0x0000000300ff7812 */ /* 0x000ff60007804868 */
[----:B------:R-:W-:Y:S02]  /*7400*/  @!UPT UIADD3 URZ, UPT, UPT, URZ, URZ, URZ ;  /* 0x000000fffffff290 */ /* 0x000fe4000fffe0ff */
[----:B------:R-:W-:Y:S05]  /*7410*/  @!P0 BRA `(.L_x_123) ;  /* 0x0000000000408947 */ /* 0x000fea0003800000 */
        /* <DEDUP_REMOVED lines=15> */
[----:B---3--:R-:W-:Y:S05]  /*7510*/  CALL.ABS.NOINC R2 ;  /* 0x0000000002007343 */ /* 0x008fea0003c00000 */
.L_x_123:
        /* <DEDUP_REMOVED lines=8> */
[--C-:B------:R-:W-:Y:S02]  /*75a0*/  HADD2.F32 R54, -RZ, R0.reuse.H0_H0 ;  /* 0x20000000ff367230 */ /* 0x100fe40000004100 */
[----:B------:R-:W-:Y:S01]  /*75b0*/  HADD2.F32 R55, -RZ, R0.H1_H1 ;  /* 0x30000000ff377230 */ /* 0x000fe20000004100 */
[----:B------:R-:W-:Y:S01]  /*75c0*/  F2FP.F16.E4M3.UNPACK_B R0, R86 ;  /* 0x00000056ff00723e */ /* 0x000fe200020006ff */
[--C-:B------:R-:W-:Y:S02]  /*75d0*/  HADD2.F32 R50, -RZ, R2.reuse.H0_H0 ;  /* 0x20000002ff327230 */ /* 0x100fe40000004100 */
[----:B------:R-:W-:Y:S01]  /*75e0*/  HADD2.F32 R51, -RZ, R2.H1_H1 ;  /* 0x30000002ff337230 */ /* 0x000fe20000004100 */
[----:B------:R-:W-:Y:S01]  /*75f0*/  F2FP.F16.E4M3.UNPACK_B R2, R85.H1 ;  /* 0x00000055ff02723e */ /* 0x000fe200030006ff */
[--C-:B------:R-:W-:Y:S01]  /*7600*/  HADD2.F32 R58, -RZ, R0.reuse.H0_H0 ;  /* 0x20000000ff3a7230 */ /* 0x100fe20000004100 */
[----:B------:R-:W1:Y:S01]  /*7610*/  LDTM.x32 R4, tmem[UR4+0x20] ;  /* 0x00002004000479ee */ /* 0x000e6200082c0000 */
[----:B------:R-:W-:Y:S01]  /*7620*/  HADD2.F32 R59, -RZ, R0.H1_H1 ;  /* 0x30000000ff3b7230 */ /* 0x000fe20000004100 */
[-C--:B------:R-:W-:Y:S01]  /*7630*/  F2FP.F16.E4M3.UNPACK_B R0, R87.reuse.H1 ;  /* 0x00000057ff00723e */ /* 0x080fe200030006ff */
[--C-:B------:R-:W-:Y:S02]  /*7640*/  HADD2.F32 R56, -RZ, R2.reuse.H0_H0 ;  /* 0x20000002ff387230 */ /* 0x100fe40000004100 */
[----:B------:R-:W-:Y:S01]  /*7650*/  HADD2.F32 R57, -RZ, R2.H1_H1 ;  /* 0x30000002ff397230 */ /* 0x000fe20000004100 */
[----:B------:R-:W-:Y:S01]  /*7660*/  F2FP.F16.E4M3.UNPACK_B R2, R87 ;  /* 0x00000057ff02723e */ /* 0x000fe200020006ff */
        /* <DEDUP_REMOVED lines=68> */
[C---:B------:R-:W-:Y:S01]  /*7ab0*/  FMUL R14, R46.reuse, R18 ;  /* 0x000000122e0e7220 */ /* 0x040fe20000400000 */
        /* <DEDUP_REMOVED lines=59> */
[----:B------:R-:W-:Y:S02]  /*7e70*/  UIADD3 UR9, UPT, UPT, UR41, 0x20, URZ ;  /* 0x0000002029097890 */ /* 0x000fe4000fffe0ff */
[----:B------:R-:W-:Y:S02]  /*7e80*/  UIADD3 UR8, UPT, UPT, UR4, 0x3200, URZ ;  /* 0x0000320004087890 */ /* 0x000fe4000fffe0ff */
[----:B------:R-:W-:Y:S01]  /*7e90*/  UIADD3.X UR15, UPT, UPT, URZ, UR53, URZ, UP0, !UPT ;  /* 0x00000035ff0f7290 */ /* 0x000fe200087fe4ff */
[----:B------:R-:W-:Y:S01]  /*7ea0*/  UMOV UR10, UR42 ;  /* 0x0000002a000a7c82 */ /* 0x000fe20008000000 */
[----:B------:R-:W-:Y:S01]  /*7eb0*/  UMOV UR11, UR36 ;  /* 0x00000024000b7c82 */ /* 0x000fe20008000000 */
[----:B------:R-:W-:Y:S02]  /*7ec0*/  UIADD3 UR5, UPT, UPT, UR41, 0x80, URZ ;  /* 0x0000008029057890 */ /* 0x000fe4000fffe0ff */
[----:B------:R-:W-:Y:S01]  /*7ed0*/  UIADD3 UR4, UPT, UPT, UR4, 0x3a00, URZ ;  /* 0x00003a0004047890 */ /* 0x000fe2000fffe0ff */
[----:B------:R-:W-:Y:S03]  /*7ee0*/  UMOV UR6, UR42 ;  /* 0x0000002a00067c82 */ /* 0x000fe60008000000 */
[----:B------:R2:W-:Y:S01]  /*7ef0*/  UTMASTG.3D [UR8], [UR14] ;  /* 0x000000080e0073b5 */ /* 0x0005e20008010000 */
[----:B------:R-:W-:Y:S04]  /*7f00*/  UMOV UR7, UR36 ;  /* 0x0000002400077c82 */ /* 0x000fe80008000000 */
[----:B------:R2:W-:Y:S02]  /*7f10*/  UTMASTG.3D [UR4], [UR14] ;  /* 0x000000040e0073b5 */ /* 0x0005e40008010000 */
[----:B--2---:R0:W-:Y:S02]  /*7f20*/  UTMACMDFLUSH ;  /* 0x00000000000079b7 */ /* 0x0041e40000000000 */
.L_x_125:
[----:B------:R-:W-:Y:S05]  /*7f30*/  BSYNC.RECONVERGENT B0 ;  /* 0x0000000000007941 */ /* 0x000fea0003800200 */
.L_x_124:
[----:B------:R-:W-:Y:S01]  /*7f40*/  UIADD3 UR40, UPT, UPT, UR40, 0x1, URZ ;  /* 0x0000000128287890 */ /* 0x000fe2000fffe0ff */
[----:B------:R-:W-:Y:S01]  /*7f50*/  ISETP.NE.AND P1, PT, R116, RZ, PT ;  /* 0x000000ff7400720c */ /* 0x000fe20003f25270 */
[----:B------:R-:W-:Y:S01]  /*7f60*/  BSSY.RECONVERGENT B0, `(.L_x_126) ;  /* 0x0000007000007945 */ /* 0x000fe20003800200 */
[----:B-1----:R-:W-:Y:S01]  /*7f70*/  LEA R2, R107, UR49, 0x3 ;  /* 0x000000316b027c11 */ /* 0x002fe2000f8e18ff */
[----:B------:R-:W-:Y:S04]  /*7f80*/  UISETP.NE.AND UP0, UPT, UR40, 0x2, UPT ;  /* 0x000000022800788c */ /* 0x000fe8000bf05270 */
[----:B------:R-:W-:Y:S06]  /*7f90*/  USEL UR40, UR40, URZ, UP0 ;  /* 0x000000ff28287287 */ /* 0x000fec0008000000 */
[----:B------:R-:W-:Y:S01]  /*7fa0*/  @P1 SHF.L.U32 R0, R106, 0x1f, RZ ;  /* 0x0000001f6a001819 */ /* 0x000fe200000006ff */
[----:B------:R-:W-:Y:S05]  /*7fb0*/  @P0 BRA `(.L_x_127) ;  /* 0x0000000000040947 */ /* 0x000fea0003800000 */
[----:B------:R-:W-:Y:S04]  /*7fc0*/  DEPBAR.LE SB0, 0x1 ;  /* 0x000080400000791a */ /* 0x000fe80000000000 */
.L_x_127:
[----:B------:R-:W-:Y:S05]  /*7fd0*/  BSYNC.RECONVERGENT B0 ;  /* 0x0000000000007941 */ /* 0x000fea0003800200 */
.L_x_126:
        /* <DEDUP_REMOVED lines=15> */
.L_x_131:
[----:B------:R-:W-:Y:S05]  /*80d0*/  BSYNC B0 ;  /* 0x0000000000007941 */ /* 0x000fea0003800000 */
.L_x_130:
        /* <DEDUP_REMOVED lines=18> */
.L_x_129:
[----:B------:R-:W-:Y:S05]  /*8200*/  BSYNC B1 ;  /* 0x0000000000017941 */ /* 0x000fea0003800000 */
.L_x_128:
        /* <DEDUP_REMOVED lines=21> */
.L_x_133:
[----:B------:R-:W-:Y:S01]  /*8360*/  ISETP.NE.AND P0, PT, R110, RZ, PT ;  /* 0x000000ff6e00720c */ /* 0x000fe20003f05270 */
[----:B------:R-:W-:Y:S05]  /*8370*/  WARPSYNC.ALL ;  /* 0x0000000000007948 */ /* 0x000fea0003800000 */
[----:B------:R-:W-:Y:S01]  /*8380*/  R2UR UR4, R47 ;  /* 0x000000002f0472ca */ /* 0x000fe200000e0000 */
[----:B------:R-:W-:Y:S01]  /*8390*/  USHF.L.U32 UR12, UR40, 0xc, URZ ;  /* 0x0000000c280c7899 */ /* 0x000fe200080006ff */
[-C--:B------:R-:W-:Y:S01]  /*83a0*/  F2FP.F16.E4M3.UNPACK_B R5, R84.reuse ;  /* 0x00000054ff05723e */ /* 0x080fe200020006ff */
[----:B------:R-:W-:Y:S01]  /*83b0*/  UIADD3 UR54, UPT, UPT, UR40, 0x1, URZ ;  /* 0x0000000128367890 */ /* 0x000fe2000fffe0ff */
[-C--:B------:R-:W-:Y:S01]  /*83c0*/  F2FP.F16.E4M3.UNPACK_B R4, R85.reuse ;  /* 0x00000055ff04723e */ /* 0x080fe200020006ff */
[----:B------:R-:W-:Y:S01]  /*83d0*/  BSSY.RECONVERGENT B0, `(.L_x_134) ;  /* 0x000009f000007945 */ /* 0x000fe20003800200 */
[----:B------:R-:W-:Y:S01]  /*83e0*/  F2FP.F16.E4M3.UNPACK_B R84, R84.H1 ;  /* 0x00000054ff54723e */ /* 0x000fe200030006ff */
[--C-:B------:R-:W-:Y:S01]  /*83f0*/  HADD2.F32 R47, -RZ, R5.reuse.H0_H0 ;  /* 0x20000005ff2f7230 */ /* 0x100fe20000004100 */
[----:B------:R-:W-:Y:S01]  /*8400*/  F2FP.F16.E4M3.UNPACK_B R85, R85.H1 ;  /* 0x00000055ff55723e */ /* 0x000fe200030006ff */
[----:B------:R-:W-:Y:S01]  /*8410*/  HADD2.F32 R50, -RZ, R5.H1_H1 ;  /* 0x30000005ff327230 */ /* 0x000fe20000004100 */
[-C--:B------:R-:W-:Y:S01]  /*8420*/  F2FP.F16.E4M3.UNPACK_B R58, R86.reuse ;  /* 0x00000056ff3a723e */ /* 0x080fe200020006ff */
[--C-:B------:R-:W-:Y:S01]  /*8430*/  HADD2.F32 R53, -RZ, R4.reuse.H0_H0 ;  /* 0x20000004ff357230 */ /* 0x100fe20000004100 */
[----:B------:R-:W-:Y:S01]  /*8440*/  F2FP.F16.E4M3.UNPACK_B R86, R86.H1 ;  /* 0x00000056ff56723e */ /* 0x000fe200030006ff */
[----:B------:R-:W-:Y:S01]  /*8450*/  HADD2.F32 R54, -RZ, R4.H1_H1 ;  /* 0x30000004ff367230 */ /* 0x000fe20000004100 */
[----:B------:R-:W-:Y:S01]  /*8460*/  F2FP.F16.E4M3.UNPACK_B R62, R87 ;  /* 0x00000057ff3e723e */ /* 0x000fe200020006ff */
[----:B------:R-:W1:Y:S01]  /*8470*/  LDTM.x32 R4, tmem[UR4+0x40] ;  /* 0x00004004000479ee */ /* 0x000e6200082c0000 */
[----:B------:R-:W-:Y:S01]  /*8480*/  NOP ;  /* 0x0000000000007918 */ /* 0x000fe20000000000 */
[----:B------:R-:W-:Y:S01]  /*8490*/  IADD3 R112, PT, PT, R112, 0xd0, RZ ;  /* 0x000000d070707810 */ /* 0x000fe20007ffe0ff */
[--C-:B------:R-:W-:Y:S01]  /*84a0*/  HADD2.F32 R57, -RZ, R58.reuse.H0_H0 ;  /* 0x2000003aff397230 */ /* 0x100fe20000004100 */
[----:B------:R-:W-:Y:S01]  /*84b0*/  F2FP.F16.E4M3.UNPACK_B R66, R88 ;  /* 0x00000058ff42723e */ /* 0x000fe200020006ff */
[----:B------:R-:W-:Y:S01]  /*84c0*/  HADD2.F32 R58, -RZ, R58.H1_H1 ;  /* 0x3000003aff3a7230 */ /* 0x000fe20000004100 */
[----:B------:R-:W-:Y:S01]  /*84d0*/  LOP3.LUT R112, R112, 0xfefffff8, RZ, 0xc0, !PT ;  /* 0xfefffff870707812 */ /* 0x000fe200078ec0ff */
[--C-:B------:R-:W-:Y:S01]  /*84e0*/  HADD2.F32 R61, -RZ, R62.reuse.H0_H0 ;  /* 0x2000003eff3d7230 */ /* 0x100fe20000004100 */
[----:B------:R-:W-:Y:S01]  /*84f0*/  F2FP.F16.E4M3.UNPACK_B R3, R89 ;  /* 0x00000059ff03723e */ /* 0x000fe200020006ff */
[----:B------:R-:W-:Y:S01]  /*8500*/  HADD2.F32 R62, -RZ, R62.H1_H1 ;  /* 0x3000003eff3e7230 */ /* 0x000fe20000004100 */
[----:B-1----:R1:W-:Y:S01]  /*8510*/  SYNCS.ARRIVE.TRANS64.RED.A1T0 RZ, [R112+URZ], RZ ;  /* 0x000000ff70ff79a7 */ /* 0x0023e200081004ff */
[--C-:B------:R-:W-:Y:S01]  /*8520*/  HADD2.F32 R65, -RZ, R66.reuse.H0_H0 ;  /* 0x20000042ff417230 */ /* 0x100fe20000004100 */
[----:B------:R-:W-:Y:S01]  /*8530*/  F2FP.F16.E4M3.UNPACK_B R0, R91 ;  /* 0x0000005bff00723e */ /* 0x000fe200020006ff */
[----:B------:R-:W-:Y:S01]  /*8540*/  HADD2.F32 R66, -RZ, R66.H1_H1 ;  /* 0x30000042ff427230 */ /* 0x000fe20000004100 */
[----:B------:R-:W-:Y:S01]  /*8550*/  F2FP.F16.E4M3.UNPACK_B R2, R90 ;  /* 0x0000005aff02723e */ /* 0x000fe200020006ff */
[--C-:B------:R-:W-:Y:S01]  /*8560*/  HADD2.F32 R69, -RZ, R3.reuse.H0_H0 ;  /* 0x20000003ff457230 */ /* 0x100fe20000004100 */
[----:B------:R-:W-:Y:S01]  /*8570*/  F2FP.F16.E4M3.UNPACK_B R87, R87.H1 ;  /* 0x00000057ff57723e */ /* 0x000fe200030006ff */
[--C-:B------:R-:W-:Y:S01]  /*8580*/  HADD2.F32 R77, -RZ, R0.reuse.H0_H0 ;  /* 0x20000000ff4d7230 */ /* 0x100fe20000004100 */
[----:B------:R-:W-:Y:S01]  /*8590*/  F2FP.F16.E4M3.UNPACK_B R88, R88.H1 ;  /* 0x00000058ff58723e */ /* 0x000fe200030006ff */
[----:B------:R-:W-:Y:S01]  /*85a0*/  HADD2.F32 R78, -RZ, R0.H1_H1 ;  /* 0x30000000ff4e7230 */ /* 0x000fe20000004100 */
[----:B------:R-:W-:Y:S01]  /*85b0*/  F2FP.F16.E4M3.UNPACK_B R89, R89.H1 ;  /* 0x00000059ff59723e */ /* 0x000fe200030006ff */
[----:B------:R-:W-:Y:S01]  /*85c0*/  HADD2.F32 R70, -RZ, R3.H1_H1 ;  /* 0x30000003ff467230 */ /* 0x000fe20000004100 */
[----:B------:R-:W-:Y:S01]  /*85d0*/  F2FP.F16.E4M3.UNPACK_B R90, R90.H1 ;  /* 0x0000005aff5a723e */ /* 0x000fe200030006ff */
[----:B------:R-:W-:Y:S02]  /*85e0*/  HADD2.F32 R73, -RZ, R2.H0_H0 ;  /* 0x20000002ff497230 */ /* 0x000fe40000004100 */
[C---:B------:R-:W-:Y:S01]  /*85f0*/  FMUL R4, R46.reuse, R4 ;  /* 0x000000042e047220 */ /* 0x040fe20000400000 */
[C---:B------:R-:W-:Y:S01]  /*8600*/  FMUL R5, R46.reuse, R5 ;  /* 0x000000052e057220 */ /* 0x040fe20000400000 */
[----:B------:R-:W-:Y:S02]  /*8610*/  HADD2.F32 R51, -RZ, R84.H0_H0 ;  /* 0x20000054ff337230 */ /* 0x000fe40000004100 */
[C---:B------:R-:W-:Y:S01]  /*8620*/  FMUL R8, R46.reuse, R8 ;  /* 0x000000082e087220 */ /* 0x040fe20000400000 */
[C---:B------:R-:W-:Y:S01]  /*8630*/  FFMA R4, R49.reuse, R47, R4 ;  /* 0x0000002f31047223 */ /* 0x040fe20000000004 */
[----:B------:R-:W-:Y:S01]  /*8640*/  FFMA R5, R49, R50, R5 ;  /* 0x0000003231057223 */ /* 0x000fe20000000005 */
[C---:B------:R-:W-:Y:S01]  /*8650*/  FMUL R9, R46.reuse, R9 ;  /* 0x000000092e097220 */ /* 0x040fe20000400000 */
[C---:B------:R-:W-:Y:S01]  /*8660*/  FMUL R12, R46.reuse, R12 ;  /* 0x0000000c2e0c7220 */ /* 0x040fe20000400000 */
[C---:B------:R-:W-:Y:S01]  /*8670*/  FMUL R13, R46.reuse, R13 ;  /* 0x0000000d2e0d7220 */ /* 0x040fe20000400000 */
[C---:B------:R-:W-:Y:S01]  /*8680*/  FMUL R16, R46.reuse, R16 ;  /* 0x000000102e107220 */ /* 0x040fe20000400000 */
[C---:B------:R-:W-:Y:S01]  /*8690*/  FMUL R17, R46.reuse, R17 ;  /* 0x000000112e117220 */ /* 0x040fe20000400000 */
[C---:B------:R-:W-:Y:S01]  /*86a0*/  FMUL R20, R46.reuse, R20 ;  /* 0x000000142e147220 */ /* 0x040fe20000400000 */
[C---:B------:R-:W-:Y:S01]  /*86b0*/  FMUL R21, R46.reuse, R21 ;  /* 0x000000152e157220 */ /* 0x040fe20000400000 */
[----:B------:R-:W-:Y:S02]  /*86c0*/  HADD2.F32 R74, -RZ, R2.H1_H1 ;  /* 0x30000002ff4a7230 */ /* 0x000fe40000004100 */
[C---:B------:R-:W-:Y:S01]  /*86d0*/  FMUL R0, R46.reuse, R24 ;  /* 0x000000182e007220 */ /* 0x040fe20000400000 */
[C---:B------:R-:W-:Y:S01]  /*86e0*/  FMUL R2, R46.reuse, R25 ;  /* 0x000000192e027220 */ /* 0x040fe20000400000 */
[C---:B------:R-:W-:Y:S01]  /*86f0*/  FMUL R24, R46.reuse, R28 ;  /* 0x0000001c2e187220 */ /* 0x040fe20000400000 */
[----:B------:R-:W-:Y:S01]  /*8700*/  FMUL R28, R46, R32 ;  /* 0x000000202e1c7220 */ /* 0x000fe20000400000 */
[----:B------:R-:W-:Y:S01]  /*8710*/  LOP3.LUT R32, R102, UR12, RZ, 0xfc, !PT ;  /* 0x0000000c66207c12 */ /* 0x000fe2000f8efcff */
[C---:B------:R-:W-:Y:S01]  /*8720*/  FMUL R25, R46.reuse, R29 ;  /* 0x0000001d2e197220 */ /* 0x040fe20000400000 */
[----:B------:R-:W-:Y:S01]  /*8730*/  FMUL R29, R46, R33 ;  /* 0x000000212e1d7220 */ /* 0x000fe20000400000 */
[----:B------:R-:W-:Y:S01]  /*8740*/  HADD2.F32 R52, -RZ, R84.H1_H1 ;  /* 0x30000054ff347230 */ /* 0x000fe20000004100 */
[----:B------:R-:W-:Y:S01]  /*8750*/  IADD3 R33, PT, PT, R32, UR49, RZ ;  /* 0x0000003120217c10 */ /* 0x000fe2000fffe0ff */
[C---:B------:R-:W-:Y:S01]  /*8760*/  FMUL R6, R46.reuse, R6 ;  /* 0x000000062e067220 */ /* 0x040fe20000400000 */
[C---:B------:R-:W-:Y:S01]  /*8770*/  FMUL R7, R46.reuse, R7 ;  /* 0x000000072e077220 */ /* 0x040fe20000400000 */
[--C-:B------:R-:W-:Y:S01]  /*8780*/  HADD2.F32 R55, -RZ, R85.reuse.H0_H0 ;  /* 0x20000055ff377230 */ /* 0x100fe20000004100 */
[----:B------:R-:W-:Y:S01]  /*8790*/  IADD3 R117, PT, PT, R117, R33, RZ ;  /* 0x0000002175757210 */ /* 0x000fe20007ffe0ff */
[C---:B------:R-:W-:Y:S01]  /*87a0*/  FFMA R6, R49.reuse, R51, R6 ;  /* 0x0000003331067223 */ /* 0x040fe20000000006 */
[C---:B------:R-:W-:Y:S01]  /*87b0*/  FFMA R7, R49.reuse, R52, R7 ;  /* 0x0000003431077223 */ /* 0x040fe20000000007 */
[C---:B------:R-:W-:Y:S01]  /*87c0*/  FFMA R8, R49.reuse, R53, R8 ;  /* 0x0000003531087223 */ /* 0x040fe20000000008 */
[----:B------:R-:W-:Y:S01]  /*87d0*/  FFMA R9, R49, R54, R9 ;  /* 0x0000003631097223 */ /* 0x000fe20000000009 */
[----:B------:R-:W-:Y:S02]  /*87e0*/  HADD2.F32 R56, -RZ, R85.H1_H1 ;  /* 0x30000055ff387230 */ /* 0x000fe40000004100 */
[C---:B------:R-:W-:Y:S01]  /*87f0*/  FMUL R10, R46.reuse, R10 ;  /* 0x0000000a2e0a7220 */ /* 0x040fe20000400000 */
[----:B------:R-:W-:Y:S01]  /*8800*/  F2FP.SATFINITE.E4M3.F32.PACK_AB_MERGE_C R6, R7, R6, RZ ;  /* 0x000000060706723e */ /* 0x000fe200048070ff */
[C---:B------:R-:W-:Y:S01]  /*8810*/  FMUL R11, R46.reuse, R11 ;  /* 0x0000000b2e0b7220 */ /* 0x040fe20000400000 */
[--C-:B------:R-:W-:Y:S02]  /*8820*/  HADD2.F32 R59, -RZ, R86.reuse.H0_H0 ;  /* 0x20000056ff3b7230 */ /* 0x100fe40000004100 */
[----:B------:R-:W-:Y:S01]  /*8830*/  FFMA R10, R49, R55, R10 ;  /* 0x00000037310a7223 */ /* 0x000fe2000000000a */
[----:B------:R-:W-:Y:S01]  /*8840*/  F2FP.SATFINITE.E4M3.F32.PACK_AB_MERGE_C R4, R5, R4, R6 ;  /* 0x000000040504723e */ /* 0x000fe20004807006 */
        /* <DEDUP_REMOVED lines=12> */
[C---:B------:R-:W-:Y:S01]  /*8910*/  FFMA R17, R49.reuse, R62, R17 ;  /* 0x0000003e31117223 */ /* 0x040fe20000000011 */
[----:B------:R-:W-:Y:S02]  /*8920*/  HADD2.F32 R64, -RZ, R87.H1_H1 ;  /* 0x30000057ff407230 */ /* 0x000fe40000004100 */
[C---:B------:R-:W-:Y:S01]  /*8930*/  FMUL R18, R46.reuse, R18 ;  /* 0x000000122e127220 */ /* 0x040fe20000400000 */
[C---:B------:R-:W-:Y:S01]  /*8940*/  FMUL R19, R46.reuse, R19 ;  /* 0x000000132e137220 */ /* 0x040fe20000400000 */
[--C-:B------:R-:W-:Y:S02]  /*8950*/  HADD2.F32 R67, -RZ, R88.reuse.H0_H0 ;  /* 0x20000058ff437230 */ /* 0x100fe40000004100 */
[C---:B------:R-:W-:Y:S01]  /*8960*/  FMUL R22, R46.reuse, R22 ;  /* 0x000000162e167220 */ /* 0x040fe20000400000 */
[C---:B------:R-:W-:Y:S01]  /*8970*/  FFMA R18, R49.reuse, R63, R18 ;  /* 0x0000003f31127223 */ /* 0x040fe20000000012 */
[----:B------:R-:W-:Y:S02]  /*8980*/  HADD2.F32 R68, -RZ, R88.H1_H1 ;  /* 0x30000058ff447230 */ /* 0x000fe40000004100 */
[C---:B------:R-:W-:Y:S01]  /*8990*/  FFMA R19, R49.reuse, R64, R19 ;  /* 0x0000004031137223 */ /* 0x040fe20000000013 */
[C---:B------:R-:W-:Y:S01]  /*89a0*/  FMUL R23, R46.reuse, R23 ;  /* 0x000000172e177220 */ /* 0x040fe20000400000 */
[C---:B------:R-:W-:Y:S01]  /*89b0*/  FFMA R20, R49.reuse, R65, R20 ;  /* 0x0000004131147223 */ /* 0x040fe20000000014 */
[C---:B------:R-:W-:Y:S01]  /*89c0*/  FFMA R21, R49.reuse, R66, R21 ;  /* 0x0000004231157223 */ /* 0x040fe20000000015 */
[--C-:B------:R-:W-:Y:S02]  /*89d0*/  HADD2.F32 R71, -RZ, R89.reuse.H0_H0 ;  /* 0x20000059ff477230 */ /* 0x100fe40000004100 */
[C---:B------:R-:W-:Y:S01]  /*89e0*/  FFMA R22, R49.reuse, R67, R22 ;  /* 0x0000004331167223 */ /* 0x040fe20000000016 */
[----:B------:R-:W-:Y:S02]  /*89f0*/  HADD2.F32 R72, -RZ, R89.H1_H1 ;  /* 0x30000059ff487230 */ /* 0x000fe40000004100 */
[C---:B------:R-:W-:Y:S01]  /*8a00*/  FMUL R3, R46.reuse, R26 ;  /* 0x0000001a2e037220 */ /* 0x040fe20000400000 */
[C---:B------:R-:W-:Y:S01]  /*8a10*/  FFMA R23, R49.reuse, R68, R23 ;  /* 0x0000004431177223 */ /* 0x040fe20000000017 */
[C---:B------:R-:W-:Y:S01]  /*8a20*/  FMUL R27, R46.reuse, R27 ;  /* 0x0000001b2e1b7220 */ /* 0x040fe20000400000 */
[C---:B------:R-:W-:Y:S01]  /*8a30*/  FFMA R0, R49.reuse, R69, R0 ;  /* 0x0000004531007223 */ /* 0x040fe20000000000 */
[----:B------:R-:W-:Y:S01]  /*8a40*/  F2FP.F16.E4M3.UNPACK_B R91, R91.H1 ;  /* 0x0000005bff5b723e */ /* 0x000fe200030006ff */
        /* <DEDUP_REMOVED lines=13> */
[----:B------:R-:W-:Y:S01]  /*8b20*/  FFMA R31, R49, R76, R31 ;  /* 0x0000004c311f7223 */ /* 0x000fe2000000001f */
[----:B------:R-:W-:Y:S01]  /*8b30*/  FMUL R35, R46, R35 ;  /* 0x000000232e237220 */ /* 0x000fe20000400000 */
[----:B------:R-:W-:Y:S01]  /*8b40*/  F2FP.SATFINITE.E4M3.F32.PACK_AB_MERGE_C R14, R15, R14, RZ ;  /* 0x0000000e0f0e723e */ /* 0x000fe200048070ff */
[----:B------:R-:W-:Y:S01]  /*8b50*/  FFMA R28, R49, R77, R28 ;  /* 0x0000004d311c7223 */ /* 0x000fe2000000001c */
[----:B------:R-:W-:Y:S01]  /*8b60*/  F2FP.SATFINITE.E4M3.F32.PACK_AB_MERGE_C R7, R19, R18, RZ ;  /* 0x000000121307723e */ /* 0x000fe200048070ff */
[C---:B------:R-:W-:Y:S01]  /*8b70*/  FFMA R29, R49.reuse, R78, R29 ;  /* 0x0000004e311d7223 */ /* 0x040fe2000000001d */
[----:B------:R-:W-:Y:S01]  /*8b80*/  FFMA R30, R49, R79, R30 ;  /* 0x0000004f311e7223 */ /* 0x000fe2000000001e */
[----:B------:R-:W-:Y:S01]  /*8b90*/  F2FP.SATFINITE.E4M3.F32.PACK_AB_MERGE_C R22, R23, R22, RZ ;  /* 0x000000161716723e */ /* 0x000fe200048070ff */
[----:B------:R-:W-:Y:S01]  /*8ba0*/  FFMA R35, R49, R80, R35 ;  /* 0x0000005031237223 */ /* 0x000fe20000000023 */
        /* <DEDUP_REMOVED lines=33> */
.L_x_135:
[----:B------:R-:W-:Y:S05]  /*8dc0*/  BSYNC.RECONVERGENT B0 ;  /* 0x0000000000007941 */ /* 0x000fea0003800200 */
.L_x_134:
[----:B------:R-:W-:Y:S01]  /*8dd0*/  IADD3 R48, PT, PT, R48, 0x1, RZ ;  /* 0x0000000130307810 */ /* 0x000fe20007ffe0ff */
[----:B------:R-:W-:Y:S04]  /*8de0*/  BSSY.RECONVERGENT B0, `(.L_x_136) ;  /* 0x0000003000007945 */ /* 0x000fe80003800200 */
[----:B------:R-:W-:Y:S05]  /*8df0*/  @P0 BRA `(.L_x_137) ;  /* 0x0000000000040947 */ /* 0x000fea0003800000 */
[----:B------:R-:W-:Y:S04]  /*8e00*/  DEPBAR.LE SB0, 0x1 ;  /* 0x000080400000791a */ /* 0x000fe80000000000 */
.L_x_137:
[----:B------:R-:W-:Y:S05]  /*8e10*/  BSYNC.RECONVERGENT B0 ;  /* 0x0000000000007941 */ /* 0x000fea0003800200 */
.L_x_136:
[----:B------:R-:W-:Y:S01]  /*8e20*/  BAR.SYNC.DEFER_BLOCKING 0x1, 0x80 ;  /* 0x0042000000007b1d */ /* 0x000fe20000010000 */
[----:B------:R-:W-:Y:S01]  /*8e30*/  ISETP.NE.AND P2, PT, R111, RZ, PT ;  /* 0x000000ff6f00720c */ /* 0x000fe20003f45270 */
[----:B------:R-:W-:Y:S01]  /*8e40*/  UISETP.NE.AND UP0, UPT, UR54, 0x2, UPT ;  /* 0x000000023600788c */ /* 0x000fe2000bf05270 */
[----:B------:R-:W-:Y:S01]  /*8e50*/  ISETP.NE.AND P0, PT, R113, 0x2, PT ;  /* 0x000000027100780c */ /* 0x000fe20003f05270 */
[----:B------:R-:W-:Y:S01]  /*8e60*/  IMAD.IADD R15, R44, 0x1, R96 ;  /* 0x000000012c0f7824 */ /* 0x000fe200078e0260 */
[----:B------:R-:W-:Y:S01]  /*8e70*/  ISETP.NE.AND P1, PT, R48, 0x4, PT ;  /* 0x000000043000780c */ /* 0x000fe20003f25270 */
[----:B------:R-:W-:Y:S01]  /*8e80*/  USEL UR54, UR54, URZ, UP0 ;  /* 0x000000ff36367287 */ /* 0x000fe20008000000 */
[----:B------:R-:W-:Y:S01]  /*8e90*/  SEL R2, RZ, 0x1, P0 ;  /* 0x00000001ff027807 */ /* 0x000fe20000000000 */
[----:B------:R-:W-:Y:S01]  /*8ea0*/  IMAD.IADD R14, R45, 0x1, R97 ;  /* 0x000000012d0e7824 */ /* 0x000fe200078e0261 */
[----:B------:R-:W-:Y:S02]  /*8eb0*/  SEL R0, RZ, 0x1, P1 ;  /* 0x00000001ff007807 */ /* 0x000fe40000800000 */
[----:B------:R-:W-:Y:S02]  /*8ec0*/  LOP3.LUT R108, R108, R2, RZ, 0x3c, !PT ;  /* 0x000000026c6c7212 */ /* 0x000fe400078e3cff */
[----:B------:R-:W-:Y:S02]  /*8ed0*/  LOP3.LUT R109, R109, R0, RZ, 0x3c, !PT ;  /* 0x000000006d6d7212 */ /* 0x000fe400078e3cff */
[----:B------:R-:W-:Y:S02]  /*8ee0*/  @P2 R2UR UR36, R105 ;  /* 0x00000000692422ca */ /* 0x000fe400000e0000 */
[----:B------:R-:W-:Y:S02]  /*8ef0*/  SEL R113, R113, RZ, P0 ;  /* 0x000000ff71717207 */ /* 0x000fe40000000000 */
[----:B------:R-:W-:Y:S01]  /*8f00*/  SEL R48, R48, RZ, P1 ;  /* 0x000000ff30307207 */ /* 0x000fe20000800000 */
[----:B------:R-:W-:Y:S10]  /*8f10*/  @P2 BRA `(.L_x_138) ;  /* 0xffffffc8000c2947 */ /* 0x000ff4000383ffff */
[----:B------:R-:W-:Y:S05]  /*8f20*/  EXIT ;  /* 0x000000000000794d */ /* 0x000fea0003800000 */
.L_x_24:
[----:B--2---:R2:W4:Y:S02]  /*8f30*/  SYNCS.PHASECHK.TRANS64.TRYWAIT P0, [R2+URZ+0x100], R3 ;  /* 0x00010003020075a7 */ /* 0x00452400080011ff */
[----:B----4-:R-:W-:Y:S05]  /*8f40*/  @!P0 NANOSLEEP.SYNCS 0x989680 ;  /* 0x009896800000895d */ /* 0x010fea0003900000 */
[----:B------:R-:W4:Y:S02]  /*8f50*/  @!P0 SYNCS.PHASECHK.TRANS64 P0, [R2+URZ+0x100], R3 ;  /* 0x00010003020085a7 */ /* 0x000f2400080010ff */
[----:B----4-:R-:W-:Y:S05]  /*8f60*/  @!P0 BRA `(.L_x_24) ;  /* 0xfffffffc00f08947 */ /* 0x010fea000383ffff */
[----:B------:R-:W-:Y:S05]  /*8f70*/  BRA `(.L_x_139) ;  /* 0xffffff8800207947 */ /* 0x000fea000383ffff */
.L_x_27:
[----:B------:R-:W-:Y:S07]  /*8f80*/  MOV R2, UR33 ;  /* 0x0000002100027c02 */ /* 0x000fee0008000f00 */
.L_x_140:
[----:B-1----:R1:W2:Y:S02]  /*8f90*/  SYNCS.PHASECHK.TRANS64.TRYWAIT P0, [R2+URZ+0x28], R4 ;  /* 0x00002804020075a7 */ /* 0x0022a400080011ff */
[----:B--2---:R-:W-:Y:S05]  /*8fa0*/  @!P0 NANOSLEEP.SYNCS 0x989680 ;  /* 0x009896800000895d */ /* 0x004fea0003900000 */
[----:B------:R-:W2:Y:S02]  /*8fb0*/  @!P0 SYNCS.PHASECHK.TRANS64 P0, [R2+URZ+0x28], R4 ;  /* 0x00002804020085a7 */ /* 0x000ea400080010ff */
[----:B--2---:R-:W-:Y:S05]  /*8fc0*/  @!P0 BRA `(.L_x_140) ;  /* 0xfffffffc00f08947 */ /* 0x004fea000383ffff */
[----:B------:R-:W-:Y:S05]  /*8fd0*/  BRA `(.L_x_26) ;  /* 0xffffff8800887947 */ /* 0x000fea000383ffff */
.L_x_34:
[----:B-1----:R-:W-:Y:S07]  /*8fe0*/  MOV R2, UR33 ;  /* 0x0000002100027c02 */ /* 0x002fee0008000f00 */
.L_x_141:
[----:B-1----:R1:W2:Y:S02]  /*8ff0*/  SYNCS.PHASECHK.TRANS64.TRYWAIT P0, [R2+URZ+0x28], R4 ;  /* 0x00002804020075a7 */ /* 0x0022a400080011ff */
[----:B--2---:R-:W-:Y:S05]  /*9000*/  @!P0 NANOSLEEP.SYNCS 0x989680 ;  /* 0x009896800000895d */ /* 0x004fea0003900000 */
[----:B------:R-:W2:Y:S02]  /*9010*/  @!P0 SYNCS.PHASECHK.TRANS64 P0, [R2+URZ+0x28], R4 ;  /* 0x00002804020085a7 */ /* 0x000ea400080010ff */
[----:B--2---:R-:W-:Y:S05]  /*9020*/  @!P0 BRA `(.L_x_141) ;  /* 0xfffffffc00f08947 */ /* 0x004fea000383ffff */
[----:B------:R-:W-:Y:S05]  /*9030*/  BRA `(.L_x_33) ;  /* 0xffffff8c00747947 */ /* 0x000fea000383ffff */
.L_x_39:
[----:B-1----:R1:W2:Y:S02]  /*9040*/  SYNCS.PHASECHK.TRANS64.TRYWAIT P0, [R2+URZ+0x90], R3 ;  /* 0x00009003020075a7 */ /* 0x0022a400080011ff */
[----:B--2---:R-:W-:Y:S05]  /*9050*/  @!P0 NANOSLEEP.SYNCS 0x989680 ;  /* 0x009896800000895d */ /* 0x004fea0003900000 */
[----:B------:R-:W2:Y:S02]  /*9060*/  @!P0 SYNCS.PHASECHK.TRANS64 P0, [R2+URZ+0x90], R3 ;  /* 0x00009003020085a7 */ /* 0x000ea400080010ff */
[----:B--2---:R-:W-:Y:S05]  /*9070*/  @!P0 BRA `(.L_x_39) ;  /* 0xfffffffc00f08947 */ /* 0x004fea000383ffff */
[----:B------:R-:W-:Y:S05]  /*9080*/  BRA `(.L_x_142) ;  /* 0xffffff9000407947 */ /* 0x000fea000383ffff */
.L_x_43:
[----:B---3--:R-:W-:-:S07]  /*9090*/  MOV R0, UR5 ;  /* 0x0000000500007c02 */ /* 0x008fce0008000f00 */
.L_x_143:
[----:B-1----:R1:W2:Y:S02]  /*90a0*/  SYNCS.PHASECHK.TRANS64.TRYWAIT P0, [R0+URZ], R2 ;  /* 0x00000002000075a7 */ /* 0x0022a400080011ff */
[----:B--2---:R-:W-:Y:S05]  /*90b0*/  @!P0 NANOSLEEP.SYNCS 0x989680 ;  /* 0x009896800000895d */ /* 0x004fea0003900000 */
[----:B------:R-:W2:Y:S02]  /*90c0*/  @!P0 SYNCS.PHASECHK.TRANS64 P0, [R0+URZ], R2 ;  /* 0x00000002000085a7 */ /* 0x000ea400080010ff */
[----:B--2---:R-:W-:Y:S05]  /*90d0*/  @!P0 BRA `(.L_x_143) ;  /* 0xfffffffc00f08947 */ /* 0x004fea000383ffff */
[----:B------:R-:W-:Y:S05]  /*90e0*/  BRA `(.L_x_144) ;  /* 0xffffff9400b07947 */ /* 0x000fea000383ffff */
.L_x_44:
[----:B---3--:R-:W-:-:S07]  /*90f0*/  MOV R0, UR5 ;  /* 0x0000000500007c02 */ /* 0x008fce0008000f00 */
.L_x_145:
[----:B-1----:R1:W2:Y:S02]  /*9100*/  SYNCS.PHASECHK.TRANS64.TRYWAIT P0, [R0+URZ], R3 ;  /* 0x00000003000075a7 */ /* 0x0022a400080011ff */
[----:B--2---:R-:W-:Y:S05]  /*9110*/  @!P0 NANOSLEEP.SYNCS 0x989680 ;  /* 0x009896800000895d */ /* 0x004fea0003900000 */
[----:B------:R-:W2:Y:S02]  /*9120*/  @!P0 SYNCS.PHASECHK.TRANS64 P0, [R0+URZ], R3 ;  /* 0x00000003000085a7 */ /* 0x000ea400080010ff */
[----:B--2---:R-:W-:Y:S05]  /*9130*/  @!P0 BRA `(.L_x_145) ;  /* 0xfffffffc00f08947 */ /* 0x004fea000383ffff */
[----:B------:R-:W-:Y:S05]  /*9140*/  BRA `(.L_x_146) ;  /* 0xffffff9400bc7947 */ /* 0x000fea000383ffff */
.L_x_45:
[----:B---3--:R-:W-:-:S07]  /*9150*/  MOV R0, UR5 ;  /* 0x0000000500007c02 */ /* 0x008fce0008000f00 */
.L_x_147:
[----:B-1----:R1:W2:Y:S02]  /*9160*/  SYNCS.PHASECHK.TRANS64.TRYWAIT P0, [R0+URZ], R3 ;  /* 0x00000003000075a7 */ /* 0x0022a400080011ff */
[----:B--2---:R-:W-:Y:S05]  /*9170*/  @!P0 NANOSLEEP.SYNCS 0x989680 ;  /* 0x009896800000895d */ /* 0x004fea0003900000 */
[----:B------:R-:W2:Y:S02]  /*9180*/  @!P0 SYNCS.PHASECHK.TRANS64 P0, [R0+URZ], R3 ;  /* 0x00000003000085a7 */ /* 0x000ea400080010ff */
[----:B--2---:R-:W-:Y:S05]  /*9190*/  @!P0 BRA `(.L_x_147) ;  /* 0xfffffffc00f08947 */ /* 0x004fea000383ffff */
[----:B------:R-:W-:Y:S05]  /*91a0*/  BRA `(.L_x_148) ;  /* 0xffffff9400c87947 */ /* 0x000fea000383ffff */
.L_x_46:
[----:B---3--:R-:W-:-:S07]  /*91b0*/  MOV R0, UR5 ;  /* 0x0000000500007c02 */ /* 0x008fce0008000f00 */
.L_x_149:
[----:B-1----:R1:W2:Y:S02]  /*91c0*/  SYNCS.PHASECHK.TRANS64.TRYWAIT P0, [R0+URZ], R3 ;  /* 0x00000003000075a7 */ /* 0x0022a400080011ff */
[----:B--2---:R-:W-:Y:S05]  /*91d0*/  @!P0 NANOSLEEP.SYNCS 0x989680 ;  /* 0x009896800000895d */ /* 0x004fea0003900000 */
[----:B------:R-:W2:Y:S02]  /*91e0*/  @!P0 SYNCS.PHASECHK.TRANS64 P0, [R0+URZ], R3 ;  /* 0x00000003000085a7 */ /* 0x000ea400080010ff */
[----:B--2---:R-:W-:Y:S05]  /*91f0*/  @!P0 BRA `(.L_x_149) ;  /* 0xfffffffc00f08947 */ /* 0x004fea000383ffff */
[----:B------:R-:W-:Y:S05]  /*9200*/  BRA `(.L_x_150) ;  /* 0xffffff9400d47947 */ /* 0x000fea000383ffff */
.L_x_49:
[----:B-1----:R1:W2:Y:S02]  /*9210*/  SYNCS.PHASECHK.TRANS64.TRYWAIT P0, [R0+URZ+0xf0], R4 ;  /* 0x0000f004000075a7 */ /* 0x0022a400080011ff */
[----:B--2---:R-:W-:Y:S05]  /*9220*/  @!P0 NANOSLEEP.SYNCS 0x989680 ;  /* 0x009896800000895d */ /* 0x004fea0003900000 */
[----:B------:R-:W2:Y:S02]  /*9230*/  @!P0 SYNCS.PHASECHK.TRANS64 P0, [R0+URZ+0xf0], R4 ;  /* 0x0000f004000085a7 */ /* 0x000ea400080010ff */
[----:B--2---:R-:W-:Y:S05]  /*9240*/  @!P0 BRA `(.L_x_49) ;  /* 0xfffffffc00f08947 */ /* 0x004fea000383ffff */
[----:B------:R-:W-:Y:S05]  /*9250*/  BRA `(.L_x_151) ;  /* 0xffffff9800347947 */ /* 0x000fea000383ffff */
.L_x_50:
[----:B------:R-:W-:-:S07]  /*9260*/  MOV R0, UR5 ;  /* 0x0000000500007c02 */ /* 0x000fce0008000f00 */
.L_x_152:
[----:B-1----:R1:W2:Y:S02]  /*9270*/  SYNCS.PHASECHK.TRANS64.TRYWAIT P0, [R0+URZ+0xa0], R5 ;  /* 0x0000a005000075a7 */ /* 0x0022a400080011ff */
[----:B--2---:R-:W-:Y:S05]  /*9280*/  @!P0 NANOSLEEP.SYNCS 0x989680 ;  /* 0x009896800000895d */ /* 0x004fea0003900000 */
[----:B------:R-:W2:Y:S02]  /*9290*/  @!P0 SYNCS.PHASECHK.TRANS64 P0, [R0+URZ+0xa0], R5 ;  /* 0x0000a005000085a7 */ /* 0x000ea400080010ff */
[----:B--2---:R-:W-:Y:S05]  /*92a0*/  @!P0 BRA `(.L_x_152) ;  /* 0xfffffffc00f08947 */ /* 0x004fea000383ffff */
[----:B------:R-:W-:Y:S05]  /*92b0*/  BRA `(.L_x_153) ;  /* 0xffffff9800447947 */ /* 0x000fea000383ffff */
.L_x_51:
[----:B-1----:R1:W2:Y:S02]  /*92c0*/  SYNCS.PHASECHK.TRANS64.TRYWAIT P1, [R0+URZ+0x90], R4 ;  /* 0x00009004000075a7 */ /* 0x0022a400080211ff */
[----:B--2---:R-:W-:Y:S05]  /*92d0*/  @!P1 NANOSLEEP.SYNCS 0x989680 ;  /* 0x009896800000995d */ /* 0x004fea0003900000 */
[----:B------:R-:W2:Y:S02]  /*92e0*/  @!P1 SYNCS.PHASECHK.TRANS64 P1, [R0+URZ+0x90], R4 ;  /* 0x00009004000095a7 */ /* 0x000ea400080210ff */
[----:B--2---:R-:W-:Y:S05]  /*92f0*/  @!P1 BRA `(.L_x_51) ;  /* 0xfffffffc00f09947 */ /* 0x004fea000383ffff */
[----:B------:R-:W-:Y:S05]  /*9300*/  BRA `(.L_x_154) ;  /* 0xffffff9800747947 */ /* 0x000fea000383ffff */
.L_x_54:
[----:B------:R-:W-:-:S07]  /*9310*/  MOV R0, UR5 ;  /* 0x0000000500007c02 */ /* 0x000fce0008000f00 */
.L_x_155:
[----:B-1----:R1:W2:Y:S02]  /*9320*/  SYNCS.PHASECHK.TRANS64.TRYWAIT P0, [R0+URZ+0xa0], R2 ;  /* 0x0000a002000075a7 */ /* 0x0022a400080011ff */
[----:B--2---:R-:W-:Y:S05]  /*9330*/  @!P0 NANOSLEEP.SYNCS 0x989680 ;  /* 0x009896800000895d */ /* 0x004fea0003900000 */
[----:B------:R-:W2:Y:S02]  /*9340*/  @!P0 SYNCS.PHASECHK.TRANS64 P0, [R0+URZ+0xa0], R2 ;  /* 0x0000a002000085a7 */ /* 0x000ea400080010ff */
[----:B--2---:R-:W-:Y:S05]  /*9350*/  @!P0 BRA `(.L_x_155) ;  /* 0xfffffffc00f08947 */ /* 0x004fea000383ffff */
[----:B------:R-:W-:Y:S05]  /*9360*/  BRA `(.L_x_53) ;  /* 0xffffff9800c87947 */ /* 0x000fea000383ffff */
.L_x_63:
[----:B-1----:R-:W-:-:S04]  /*9370*/  MOV R4, UR4 ;  /* 0x0000000400047c02 */ /* 0x002fc80008000f00 */
[----:B------:R1:W2:Y:S03]  /*9380*/  SYNCS.PHASECHK.TRANS64.TRYWAIT P0, [R4+URZ+0x8], R5 ;  /* 0x00000805040075a7 */ /* 0x0002a600080011ff */
[----:B--2---:R-:W-:Y:S05]  /*9390*/  @!P0 NANOSLEEP.SYNCS 0x989680 ;  /* 0x009896800000895d */ /* 0x004fea0003900000 */
[----:B------:R-:W2:Y:S02]  /*93a0*/  @!P0 SYNCS.PHASECHK.TRANS64 P0, [R4+URZ+0x8], R5 ;  /* 0x00000805040085a7 */ /* 0x000ea400080010ff */
[----:B--2---:R-:W-:Y:S05]  /*93b0*/  @!P0 BRA `(.L_x_63) ;  /* 0xfffffffc00ec8947 */ /* 0x004fea000383ffff */
[----:B------:R-:W-:Y:S05]  /*93c0*/  BRA `(.L_x_62) ;  /* 0xffffff9c007c7947 */ /* 0x000fea000383ffff */
.L_x_65:
[----:B------:R-:W-:Y:S01]  /*93d0*/  BSSY B0, `(.L_x_156) ;  /* 0x0000006000007945 */ /* 0x000fe20003800000 */
[----:B------:R-:W-:-:S07]  /*93e0*/  MOV R15, 0xffffffff ;  /* 0xffffffff000f7802 */ /* 0x000fce0000000f00 */
[----:B-1---5:R-:W-:Y:S05]  /*93f0*/  WARPSYNC.COLLECTIVE R15, `(.L_x_157) ;  /* 0x000000000f0c7348 */ /* 0x022fea0003c00000 */
[----:B------:R-:W-:Y:S02]  /*9400*/  ELECT P6, UR79, PT ;  /* 0x00000000004f782f */ /* 0x000fe400038c0000 */
[----:B------:R-:W-:Y:S01]  /*9410*/  MOV R14, UR79 ;  /* 0x0000004f000e7c02 */ /* 0x000fe20008000f00 */
[----:B-1---5:R-:W-:Y:S10]  /*9420*/  ENDCOLLECTIVE ;  /* 0x000000000000791b */ /* 0x022ff40003800000 */
.L_x_157:
[----:B------:R-:W-:Y:S05]  /*9430*/  BSYNC B0 ;  /* 0x0000000000007941 */ /* 0x000fea0003800000 */
.L_x_156:
[----:B------:R-:W-:Y:S05]  /*9440*/  BRA `(.L_x_158) ;  /* 0xffffff9c00ac7947 */ /* 0x000fea000383ffff */
.L_x_67:
[----:B-1----:R-:W-:-:S04]  /*9450*/  MOV R2, UR4 ;  /* 0x0000000400027c02 */ /* 0x002fc80008000f00 */
[----:B------:R1:W2:Y:S03]  /*9460*/  SYNCS.PHASECHK.TRANS64.TRYWAIT P0, [R2+URZ+0x8], R3 ;  /* 0x00000803020075a7 */ /* 0x0002a600080011ff */
[----:B--2---:R-:W-:Y:S05]  /*9470*/  @!P0 NANOSLEEP.SYNCS 0x989680 ;  /* 0x009896800000895d */ /* 0x004fea0003900000 */
[----:B------:R-:W2:Y:S02]  /*9480*/  @!P0 SYNCS.PHASECHK.TRANS64 P0, [R2+URZ+0x8], R3 ;  /* 0x00000803020085a7 */ /* 0x000ea400080010ff */
[----:B--2---:R-:W-:Y:S05]  /*9490*/  @!P0 BRA `(.L_x_67) ;  /* 0xfffffffc00ec8947 */ /* 0x004fea000383ffff */
[----:B------:R-:W-:Y:S05]  /*94a0*/  BRA `(.L_x_66) ;  /* 0xffffff9c00b07947 */ /* 0x000fea000383ffff */
.L_x_68:
[----:B-1----:R1:W2:Y:S02]  /*94b0*/  SYNCS.PHASECHK.TRANS64.TRYWAIT P0, [R0+URZ+0x90], R4 ;  /* 0x00009004000075a7 */ /* 0x0022a400080011ff */
[----:B--2---:R-:W-:Y:S05]  /*94c0*/  @!P0 NANOSLEEP.SYNCS 0x989680 ;  /* 0x009896800000895d */ /* 0x004fea0003900000 */
[----:B------:R-:W2:Y:S02]  /*94d0*/  @!P0 SYNCS.PHASECHK.TRANS64 P0, [R0+URZ+0x90], R4 ;  /* 0x00009004000085a7 */ /* 0x000ea400080010ff */
[----:B--2---:R-:W-:Y:S05]  /*94e0*/  @!P0 BRA `(.L_x_68) ;  /* 0xfffffffc00f08947 */ /* 0x004fea000383ffff */
[----:B------:R-:W-:Y:S05]  /*94f0*/  BRA `(.L_x_159) ;  /* 0xffffffa000bc7947 */ /* 0x000fea000383ffff */
.L_x_70:
[----:B------:R-:W-:-:S07]  /*9500*/  MOV R0, UR19 ;  /* 0x0000001300007c02 */ /* 0x000fce0008000f00 */
.L_x_160:
[----:B-1----:R1:W2:Y:S02]  /*9510*/  SYNCS.PHASECHK.TRANS64.TRYWAIT P0, [R0+URZ+0xd0], R4 ;  /* 0x0000d004000075a7 */ /* 0x0022a400080011ff */
[----:B--2---:R-:W-:Y:S05]  /*9520*/  @!P0 NANOSLEEP.SYNCS 0x989680 ;  /* 0x009896800000895d */ /* 0x004fea0003900000 */
[----:B------:R-:W2:Y:S02]  /*9530*/  @!P0 SYNCS.PHASECHK.TRANS64 P0, [R0+URZ+0xd0], R4 ;  /* 0x0000d004000085a7 */ /* 0x000ea400080010ff */
[----:B--2---:R-:W-:Y:S05]  /*9540*/  @!P0 BRA `(.L_x_160) ;  /* 0xfffffffc00f08947 */ /* 0x004fea000383ffff */
[----:B------:R-:W-:Y:S05]  /*9550*/  BRA `(.L_x_161) ;  /* 0xffffffa400087947 */ /* 0x000fea000383ffff */
.L_x_73:
[----:B------:R-:W-:Y:S07]  /*9560*/  MOV R0, UR26 ;  /* 0x0000001a00007c02 */ /* 0x000fee0008000f00 */
.L_x_162:
[----:B-1----:R1:W2:Y:S02]  /*9570*/  SYNCS.PHASECHK.TRANS64.TRYWAIT P0, [R0+URZ], R4 ;  /* 0x00000004000075a7 */ /* 0x0022a400080011ff */
[----:B--2---:R-:W-:Y:S05]  /*9580*/  @!P0 NANOSLEEP.SYNCS 0x989680 ;  /* 0x009896800000895d */ /* 0x004fea0003900000 */
[----:B------:R-:W2:Y:S02]  /*9590*/  @!P0 SYNCS.PHASECHK.TRANS64 P0, [R0+URZ], R4 ;  /* 0x00000004000085a7 */ /* 0x000ea400080010ff */
[----:B--2---:R-:W-:Y:S05]  /*95a0*/  @!P0 BRA `(.L_x_162) ;  /* 0xfffffffc00f08947 */ /* 0x004fea000383ffff */
[----:B------:R-:W-:Y:S05]  /*95b0*/  BRA `(.L_x_72) ;  /* 0xffffffa4001c7947 */ /* 0x000fea000383ffff */
.L_x_77:
[----:B-1----:R-:W-:-:S07]  /*95c0*/  MOV R0, UR6 ;  /* 0x0000000600007c02 */ /* 0x002fce0008000f00 */
.L_x_163:
[----:B-1----:R1:W2:Y:S02]  /*95d0*/  SYNCS.PHASECHK.TRANS64.TRYWAIT P0, [R0+URZ], R2 ;  /* 0x00000002000075a7 */ /* 0x0022a400080011ff */
[----:B--2---:R-:W-:Y:S05]  /*95e0*/  @!P0 NANOSLEEP.SYNCS 0x989680 ;  /* 0x009896800000895d */ /* 0x004fea0003900000 */
[----:B------:R-:W2:Y:S02]  /*95f0*/  @!P0 SYNCS.PHASECHK.TRANS64 P0, [R0+URZ], R2 ;  /* 0x00000002000085a7 */ /* 0x000ea400080010ff */
[----:B--2---:R-:W-:Y:S05]  /*9600*/  @!P0 BRA `(.L_x_163) ;  /* 0xfffffffc00f08947 */ /* 0x004fea000383ffff */
[----:B------:R-:W-:Y:S05]  /*9610*/  BRA `(.L_x_164) ;  /* 0xffffffa800607947 */ /* 0x000fea000383ffff */
.L_x_78:
[----:B------:R-:W-:-:S07]  /*9620*/  MOV R0, UR6 ;  /* 0x0000000600007c02 */ /* 0x000fce0008000f00 */
.L_x_165:
[----:B-1----:R1:W2:Y:S02]  /*9630*/  SYNCS.PHASECHK.TRANS64.TRYWAIT P0, [R0+URZ], R3 ;  /* 0x00000003000075a7 */ /* 0x0022a400080011ff */
[----:B--2---:R-:W-:Y:S05]  /*9640*/  @!P0 NANOSLEEP.SYNCS 0x989680 ;  /* 0x009896800000895d */ /* 0x004fea0003900000 */
[----:B------:R-:W2:Y:S02]  /*9650*/  @!P0 SYNCS.PHASECHK.TRANS64 P0, [R0+URZ], R3 ;  /* 0x00000003000085a7 */ /* 0x000ea400080010ff */
[----:B--2---:R-:W-:Y:S05]  /*9660*/  @!P0 BRA `(.L_x_165) ;  /* 0xfffffffc00f08947 */ /* 0x004fea000383ffff */
[----:B------:R-:W-:Y:S05]  /*9670*/  BRA `(.L_x_166) ;  /* 0xffffffa8006c7947 */ /* 0x000fea000383ffff */
.L_x_79:
[----:B------:R-:W-:-:S07]  /*9680*/  MOV R0, UR6 ;  /* 0x0000000600007c02 */ /* 0x000fce0008000f00 */
.L_x_167:
[----:B-1----:R1:W2:Y:S02]  /*9690*/  SYNCS.PHASECHK.TRANS64.TRYWAIT P0, [R0+URZ], R3 ;  /* 0x00000003000075a7 */ /* 0x0022a400080011ff */
[----:B--2---:R-:W-:Y:S05]  /*96a0*/  @!P0 NANOSLEEP.SYNCS 0x989680 ;  /* 0x009896800000895d */ /* 0x004fea0003900000 */
[----:B------:R-:W2:Y:S02]  /*96b0*/  @!P0 SYNCS.PHASECHK.TRANS64 P0, [R0+URZ], R3 ;  /* 0x00000003000085a7 */ /* 0x000ea400080010ff */
[----:B--2---:R-:W-:Y:S05]  /*96c0*/  @!P0 BRA `(.L_x_167) ;  /* 0xfffffffc00f08947 */ /* 0x004fea000383ffff */
[----:B------:R-:W-:Y:S05]  /*96d0*/  BRA `(.L_x_168) ;  /* 0xffffffa800787947 */ /* 0x000fea000383ffff */
.L_x_82:
[----:B------:R-:W-:-:S07]  /*96e0*/  MOV R0, UR11 ;  /* 0x0000000b00007c02 */ /* 0x000fce0008000f00 */
.L_x_169:
[----:B-1----:R1:W2:Y:S02]  /*96f0*/  SYNCS.PHASECHK.TRANS64.TRYWAIT P1, [R0+URZ+0x110], R2 ;  /* 0x00011002000075a7 */ /* 0x0022a400080211ff */
[----:B--2---:R-:W-:Y:S05]  /*9700*/  @!P1 NANOSLEEP.SYNCS 0x989680 ;  /* 0x009896800000995d */ /* 0x004fea0003900000 */
[----:B------:R-:W2:Y:S02]  /*9710*/  @!P1 SYNCS.PHASECHK.TRANS64 P1, [R0+URZ+0x110], R2 ;  /* 0x00011002000095a7 */ /* 0x000ea400080210ff */
[----:B--2---:R-:W-:Y:S05]  /*9720*/  @!P1 BRA `(.L_x_169) ;  /* 0xfffffffc00f09947 */ /* 0x004fea000383ffff */
[----:B------:R-:W-:Y:S05]  /*9730*/  BRA `(.L_x_170) ;  /* 0xffffffa800c47947 */ /* 0x000fea000383ffff */
.L_x_87:
[----:B----4-:R4:W1:Y:S02]  /*9740*/  SYNCS.PHASECHK.TRANS64.TRYWAIT P0, [R0+URZ+0x90], R2 ;  /* 0x00009002000075a7 */ /* 0x01086400080011ff */
[----:B-1----:R-:W-:Y:S05]  /*9750*/  @!P0 NANOSLEEP.SYNCS 0x989680 ;  /* 0x009896800000895d */ /* 0x002fea0003900000 */
[----:B------:R-:W1:Y:S02]  /*9760*/  @!P0 SYNCS.PHASECHK.TRANS64 P0, [R0+URZ+0x90], R2 ;  /* 0x00009002000085a7 */ /* 0x000e6400080010ff */
[----:B-1----:R-:W-:Y:S05]  /*9770*/  @!P0 BRA `(.L_x_87) ;  /* 0xfffffffc00f08947 */ /* 0x002fea000383ffff */
[----:B------:R-:W-:Y:S05]  /*9780*/  BRA `(.L_x_171) ;  /* 0xffffffac00d47947 */ /* 0x000fea000383ffff */
.L_x_90:
[----:B------:R-:W-:Y:S07]  /*9790*/  MOV R0, UR6 ;  /* 0x0000000600007c02 */ /* 0x000fee0008000f00 */
.L_x_172:
[----:B-1----:R1:W4:Y:S02]  /*97a0*/  SYNCS.PHASECHK.TRANS64.TRYWAIT P0, [R0+URZ+0x88], R2 ;  /* 0x00008802000075a7 */ /* 0x00232400080011ff */
[----:B----4-:R-:W-:Y:S05]  /*97b0*/  @!P0 NANOSLEEP.SYNCS 0x989680 ;  /* 0x009896800000895d */ /* 0x010fea0003900000 */
[----:B------:R-:W4:Y:S02]  /*97c0*/  @!P0 SYNCS.PHASECHK.TRANS64 P0, [R0+URZ+0x88], R2 ;  /* 0x00008802000085a7 */ /* 0x000f2400080010ff */
[----:B----4-:R-:W-:Y:S05]  /*97d0*/  @!P0 BRA `(.L_x_172) ;  /* 0xfffffffc00f08947 */ /* 0x010fea000383ffff */
[----:B------:R-:W-:Y:S05]  /*97e0*/  BRA `(.L_x_89) ;  /* 0xffffffb000b47947 */ /* 0x000fea000383ffff */
.L_x_93:
[----:B------:R-:W-:Y:S07]  /*97f0*/  MOV R0, UR6 ;  /* 0x0000000600007c02 */ /* 0x000fee0008000f00 */
.L_x_173:
[----:B-1----:R1:W2:Y:S02]  /*9800*/  SYNCS.PHASECHK.TRANS64.TRYWAIT P0, [R0+URZ+0x68], R14 ;  /* 0x0000680e000075a7 */ /* 0x0022a400080011ff */
[----:B--2---:R-:W-:Y:S05]  /*9810*/  @!P0 NANOSLEEP.SYNCS 0x989680 ;  /* 0x009896800000895d */ /* 0x004fea0003900000 */
[----:B------:R-:W2:Y:S02]  /*9820*/  @!P0 SYNCS.PHASECHK.TRANS64 P0, [R0+URZ+0x68], R14 ;  /* 0x0000680e000085a7 */ /* 0x000ea400080010ff */
[----:B--2---:R-:W-:Y:S05]  /*9830*/  @!P0 BRA `(.L_x_173) ;  /* 0xfffffffc00f08947 */ /* 0x004fea000383ffff */
[----:B------:R-:W-:Y:S05]  /*9840*/  BRA `(.L_x_174) ;  /* 0xffffffb4002c7947 */ /* 0x000fea000383ffff */
.L_x_94:
[----:B------:R-:W-:Y:S07]  /*9850*/  MOV R0, UR6 ;  /* 0x0000000600007c02 */ /* 0x000fee0008000f00 */
.L_x_175:
[----:B-1----:R1:W2:Y:S02]  /*9860*/  SYNCS.PHASECHK.TRANS64.TRYWAIT P0, [R0+URZ+0x70], R14 ;  /* 0x0000700e000075a7 */ /* 0x0022a400080011ff */
[----:B--2---:R-:W-:Y:S05]  /*9870*/  @!P0 NANOSLEEP.SYNCS 0x989680 ;  /* 0x009896800000895d */ /* 0x004fea0003900000 */
[----:B------:R-:W2:Y:S02]  /*9880*/  @!P0 SYNCS.PHASECHK.TRANS64 P0, [R0+URZ+0x70], R14 ;  /* 0x0000700e000085a7 */ /* 0x000ea400080010ff */
[----:B--2---:R-:W-:Y:S05]  /*9890*/  @!P0 BRA `(.L_x_175) ;  /* 0xfffffffc00f08947 */ /* 0x004fea000383ffff */
[----:B------:R-:W-:Y:S05]  /*98a0*/  BRA `(.L_x_176) ;  /* 0xffffffb400807947 */ /* 0x000fea000383ffff */
.L_x_95:
[----:B------:R-:W-:Y:S07]  /*98b0*/  MOV R0, UR6 ;  /* 0x0000000600007c02 */ /* 0x000fee0008000f00 */
.L_x_177:
[----:B-1----:R1:W2:Y:S02]  /*98c0*/  SYNCS.PHASECHK.TRANS64.TRYWAIT P0, [R0+URZ+0x78], R14 ;  /* 0x0000780e000075a7 */ /* 0x0022a400080011ff */
[----:B--2---:R-:W-:Y:S05]  /*98d0*/  @!P0 NANOSLEEP.SYNCS 0x989680 ;  /* 0x009896800000895d */ /* 0x004fea0003900000 */
[----:B------:R-:W2:Y:S02]  /*98e0*/  @!P0 SYNCS.PHASECHK.TRANS64 P0, [R0+URZ+0x78], R14 ;  /* 0x0000780e000085a7 */ /* 0x000ea400080010ff */
[----:B--2---:R-:W-:Y:S05]  /*98f0*/  @!P0 BRA `(.L_x_177) ;  /* 0xfffffffc00f08947 */ /* 0x004fea000383ffff */
[----:B------:R-:W-:Y:S05]  /*9900*/  BRA `(.L_x_178) ;  /* 0xffffffb800207947 */ /* 0x000fea000383ffff */
.L_x_97:
[----:B------:R-:W-:-:S07]  /*9910*/  MOV R0, UR6 ;  /* 0x0000000600007c02 */ /* 0x000fce0008000f00 */
.L_x_179:
[----:B-1----:R1:W2:Y:S02]  /*9920*/  SYNCS.PHASECHK.TRANS64.TRYWAIT P0, [R0+URZ+0x68], R2 ;  /* 0x00006802000075a7 */ /* 0x0022a400080011ff */
[----:B--2---:R-:W-:Y:S05]  /*9930*/  @!P0 NANOSLEEP.SYNCS 0x989680 ;  /* 0x009896800000895d */ /* 0x004fea0003900000 */
[----:B------:R-:W2:Y:S02]  /*9940*/  @!P0 SYNCS.PHASECHK.TRANS64 P0, [R0+URZ+0x68], R2 ;  /* 0x00006802000085a7 */ /* 0x000ea400080010ff */
[----:B--2---:R-:W-:Y:S05]  /*9950*/  @!P0 BRA `(.L_x_179) ;  /* 0xfffffffc00f08947 */ /* 0x004fea000383ffff */
[----:B------:R-:W-:Y:S05]  /*9960*/  BRA `(.L_x_180) ;  /* 0xffffffb800a87947 */ /* 0x000fea000383ffff */
.L_x_98:
[----:B-1----:R-:W-:-:S07]  /*9970*/  MOV R0, UR6 ;  /* 0x0000000600007c02 */ /* 0x002fce0008000f00 */
.L_x_181:
[----:B-1----:R1:W2:Y:S02]  /*9980*/  SYNCS.PHASECHK.TRANS64.TRYWAIT P0, [R0+URZ+0x70], R2 ;  /* 0x00007002000075a7 */ /* 0x0022a400080011ff */
[----:B--2---:R-:W-:Y:S05]  /*9990*/  @!P0 NANOSLEEP.SYNCS 0x989680 ;  /* 0x009896800000895d */ /* 0x004fea0003900000 */
[----:B------:R-:W2:Y:S02]  /*99a0*/  @!P0 SYNCS.PHASECHK.TRANS64 P0, [R0+URZ+0x70], R2 ;  /* 0x00007002000085a7 */ /* 0x000ea400080010ff */
[----:B--2---:R-:W-:Y:S05]  /*99b0*/  @!P0 BRA `(.L_x_181) ;  /* 0xfffffffc00f08947 */ /* 0x004fea000383ffff */
[----:B------:R-:W-:Y:S05]  /*99c0*/  BRA `(.L_x_182) ;  /* 0xffffffb800987947 */ /* 0x000fea000383ffff */
.L_x_100:
[----:B--2---:R2:W4:Y:S02]  /*99d0*/  SYNCS.PHASECHK.TRANS64.TRYWAIT P0, [R0+URZ+0x90], R2 ;  /* 0x00009002000075a7 */ /* 0x00452400080011ff */
[----:B----4-:R-:W-:Y:S05]  /*99e0*/  @!P0 NANOSLEEP.SYNCS 0x989680 ;  /* 0x009896800000895d */ /* 0x010fea0003900000 */
[----:B------:R-:W4:Y:S02]  /*99f0*/  @!P0 SYNCS.PHASECHK.TRANS64 P0, [R0+URZ+0x90], R2 ;  /* 0x00009002000085a7 */ /* 0x000f2400080010ff */
[----:B----4-:R-:W-:Y:S05]  /*9a00*/  @!P0 BRA `(.L_x_100) ;  /* 0xfffffffc00f08947 */ /* 0x010fea000383ffff */
[----:B------:R-:W-:Y:S05]  /*9a10*/  BRA `(.L_x_183) ;  /* 0xffffffbc00607947 */ /* 0x000fea000383ffff */
.L_x_110:
[----:B-1----:R1:W2:Y:S02]  /*9a20*/  SYNCS.PHASECHK.TRANS64.TRYWAIT P1, [R3+URZ+0x50], R0 ;  /* 0x00005000030075a7 */ /* 0x0022a400080211ff */
[----:B--2---:R-:W-:Y:S05]  /*9a30*/  @!P1 NANOSLEEP.SYNCS 0x989680 ;  /* 0x009896800000995d */ /* 0x004fea0003900000 */
[----:B------:R-:W2:Y:S02]  /*9a40*/  @!P1 SYNCS.PHASECHK.TRANS64 P1, [R3+URZ+0x50], R0 ;  /* 0x00005000030095a7 */ /* 0x000ea400080210ff */
[----:B--2---:R-:W-:Y:S05]  /*9a50*/  @!P1 BRA `(.L_x_110) ;  /* 0xfffffffc00f09947 */ /* 0x004fea000383ffff */
[----:B------:R-:W-:Y:S05]  /*9a60*/  BRA `(.L_x_109) ;  /* 0xffffffc8006c7947 */ /* 0x000fea000383ffff */
.L_x_112:
[----:B-1----:R1:W2:Y:S02]  /*9a70*/  SYNCS.PHASECHK.TRANS64.TRYWAIT P0, [R112+URZ+0xb0], R4 ;  /* 0x0000b004700075a7 */ /* 0x0022a400080011ff */
[----:B--2---:R-:W-:Y:S05]  /*9a80*/  @!P0 NANOSLEEP.SYNCS 0x989680 ;  /* 0x009896800000895d */ /* 0x004fea0003900000 */
[----:B------:R-:W2:Y:S02]  /*9a90*/  @!P0 SYNCS.PHASECHK.TRANS64 P0, [R112+URZ+0xb0], R4 ;  /* 0x0000b004700085a7 */ /* 0x000ea400080010ff */
[----:B--2---:R-:W-:Y:S05]  /*9aa0*/  @!P0 BRA `(.L_x_112) ;  /* 0xfffffffc00f08947 */ /* 0x004fea000383ffff */
[----:B------:R-:W-:Y:S05]  /*9ab0*/  BRA `(.L_x_111) ;  /* 0xffffffc800c07947 */ /* 0x000fea000383ffff */
.L_x_122:
[----:B-1----:R1:W2:Y:S02]  /*9ac0*/  SYNCS.PHASECHK.TRANS64.TRYWAIT P0, [R3+URZ+0x50], R2 ;  /* 0x00005002030075a7 */ /* 0x0022a400080011ff */
[----:B--2---:R-:W-:Y:S05]  /*9ad0*/  @!P0 NANOSLEEP.SYNCS 0x989680 ;  /* 0x009896800000895d */ /* 0x004fea0003900000 */
[----:B------:R-:W2:Y:S02]  /*9ae0*/  @!P0 SYNCS.PHASECHK.TRANS64 P0, [R3+URZ+0x50], R2 ;  /* 0x00005002030085a7 */ /* 0x000ea400080010ff */
[----:B--2---:R-:W-:Y:S05]  /*9af0*/  @!P0 BRA `(.L_x_122) ;  /* 0xfffffffc00f08947 */ /* 0x004fea000383ffff */
[----:B------:R-:W-:Y:S05]  /*9b00*/  BRA `(.L_x_121) ;  /* 0xffffffd400e07947 */ /* 0x000fea000383ffff */
.L_x_132:
[----:B-1----:R1:W2:Y:S02]  /*9b10*/  SYNCS.PHASECHK.TRANS64.TRYWAIT P0, [R2+URZ+0x50], R4 ;  /* 0x00005004020075a7 */ /* 0x0022a400080011ff */
[----:B--2---:R-:W-:Y:S05]  /*9b20*/  @!P0 NANOSLEEP.SYNCS 0x989680 ;  /* 0x009896800000895d */ /* 0x004fea0003900000 */
[----:B------:R-:W2:Y:S02]  /*9b30*/  @!P0 SYNCS.PHASECHK.TRANS64 P0, [R2+URZ+0x50], R4 ;  /* 0x00005004020085a7 */ /* 0x000ea400080010ff */
[----:B--2---:R-:W-:Y:S05]  /*9b40*/  @!P0 BRA `(.L_x_132) ;  /* 0xfffffffc00f08947 */ /* 0x004fea000383ffff */
[----:B------:R-:W-:Y:S05]  /*9b50*/  BRA `(.L_x_131) ;  /* 0xffffffe4005c7947 */ /* 0x000fea000383ffff */
        .weak           $__internal_0_$__cuda_sm10x_tcgen05_guardrail_trap_col_being_dealloced_not_returned_by_alloc
        .type           $__internal_0_$__cuda_sm10x_tcgen05_guardrail_trap_col_being_dealloced_not_returned_by_alloc,@function
        .size           $__internal_0_$__cuda_sm10x_tcgen05_guardrail_trap_col_being_dealloced_not_returned_by_alloc,($__internal_1_$__cuda_sm10x_tcgen05_guardrail_trap_phase_invalid_during_alloc - $__internal_0_$__cuda_sm10x_tcgen05_guardrail_trap_col_being_dealloced_not_returned_by_alloc)
$__internal_0_$__cuda_sm10x_tcgen05_guardrail_trap_col_being_dealloced_not_returned_by_alloc:
[----:B------:R-:W-:Y:S05]  /*9b60*/  BPT.TRAP 0x1 ;  /* 0x000000040000795c */ /* 0x000fea0000300000 */
[----:B------:R-:W-:-:S04]  /*9b70*/  HFMA2 R3, -RZ, RZ, 0, 0 ;  /* 0x00000000ff037431 */ /* 0x000fc800000001ff */
[----:B------:R-:W-:Y:S05]  /*9b80*/  RET.REL.NODEC R2 `(_ZN7cutlass13device_kernelINS_4gemm6kernel13GemmUniversalIN4cute5tupleIJiiiiEEENS1_10collective13CollectiveMmaINS1_35MainloopSm100TmaUmmaWarpSpecializedILi5ELi2ELi4ENS5_IJNS4_1CILi2EEENSA_ILi1EEESC_EEEEENS5_IJNSA_ILi128EEENSA_ILi192EEENSA_ILi256EEEEEENS_12float_e4m3_tENS5_IJlSC_lEEESJ_SK_NS4_8TiledMMAINS4_8MMA_AtomIJNS4_10MMA_TraitsINS4_25SM100_MMA_F8F6F4_2x1SM_SSEJSJ_SJ_fSF_SG_NS4_17integral_constantINS4_4UMMA5MajorELSR_0EEESS_NSP_INSQ_7ScaleInELST_0EEESU_EEEEEENS4_6LayoutINS5_IJSC_SC_SC_EEENS5_IJNSA_ILi0EEESZ_SZ_EEEEENS5_IJNS4_10UnderscoreES12_S12_EEEEENS4_18SM100_TMA_2SM_LOADENS4_14ComposedLayoutINS4_7SwizzleILi3ELi4ELi3EEENS4_18smem_ptr_flag_bitsILi8EEENSX_INS5_IJNSA_ILi8EEESF_EEENS5_IJSF_SC_EEEEEEEvNS4_8identityES15_S1F_vS1G_EENS_8epilogue10collective18CollectiveEpilogueINS1I_23Sm100TmaWarpSpecializedILi3ELi2ELi32ELb0ELb0EEEJNS5_IJNSA_ILi64EEESG_SH_EEENS5_IJNSX_IS1N_SC_EENSX_INS5_IJNSA_ILi32EEESB_EEENS5_IJSC_NSA_ILi96EEEEEEEEEEESJ_SK_SJ_SK_NS1I_6fusion15FusionCallbacksIS1M_NS1W_17LinearCombinationISJ_fSJ_fLNS_15FloatRoundStyleE2EEES1O_S1V_JEEENS4_5SM1004TMEM4LOAD26SM100_TMEM_LOAD_32dp32b32xENS4_13SM90_TMA_LOADENS16_INS17_ILi1ELi4ELi3EEES1A_NSX_INS5_IJS1B_S1Q_EEENS5_IJS1Q_SC_EEEEEEENS4_39AutoVectorizingCopyWithAssumedAlignmentILi128EEENS4_14SM90_TMA_STOREES2B_S2D_S2D_EEEvvEEEEvNT_6ParamsE) ;  /* 0xffffff64021c7950 */ /* 0x000fea0003c3ffff */
        .weak           $__internal_1_$__cuda_sm10x_tcgen05_guardrail_trap_phase_invalid_during_alloc
        .type           $__internal_1_$__cuda_sm10x_tcgen05_guardrail_trap_phase_invalid_during_alloc,@function
        .size           $__internal_1_$__cuda_sm10x_tcgen05_guardrail_trap_phase_invalid_during_alloc,($__internal_2_$__cuda_sm10x_tcgen05_guardrail_trap_unallocated_columns_being_dealloced - $__internal_1_$__cuda_sm10x_tcgen05_guardrail_trap_phase_invalid_during_alloc)
$__internal_1_$__cuda_sm10x_tcgen05_guardrail_trap_phase_invalid_during_alloc:
[----:B------:R-:W-:Y:S05]  /*9b90*/  BPT.TRAP 0x1 ;  /* 0x000000040000795c */ /* 0x000fea0000300000 */
[----:B------:R-:W-:-:S04]  /*9ba0*/  MOV R3, 0x0 ;  /* 0x0000000000037802 */ /* 0x000fc80000000f00 */
[----:B------:R-:W-:Y:S05]  /*9bb0*/  RET.REL.NODEC R2 `(_ZN7cutlass13device_kernelINS_4gemm6kernel13GemmUniversalIN4cute5tupleIJiiiiEEENS1_10collective13CollectiveMmaINS1_35MainloopSm100TmaUmmaWarpSpecializedILi5ELi2ELi4ENS5_IJNS4_1CILi2EEENSA_ILi1EEESC_EEEEENS5_IJNSA_ILi128EEENSA_ILi192EEENSA_ILi256EEEEEENS_12float_e4m3_tENS5_IJlSC_lEEESJ_SK_NS4_8TiledMMAINS4_8MMA_AtomIJNS4_10MMA_TraitsINS4_25SM100_MMA_F8F6F4_2x1SM_SSEJSJ_SJ_fSF_SG_NS4_17integral_constantINS4_4UMMA5MajorELSR_0EEESS_NSP_INSQ_7ScaleInELST_0EEESU_EEEEEENS4_6LayoutINS5_IJSC_SC_SC_EEENS5_IJNSA_ILi0EEESZ_SZ_EEEEENS5_IJNS4_10UnderscoreES12_S12_EEEEENS4_18SM100_TMA_2SM_LOADENS4_14ComposedLayoutINS4_7SwizzleILi3ELi4ELi3EEENS4_18smem_ptr_flag_bitsILi8EEENSX_INS5_IJNSA_ILi8EEESF_EEENS5_IJSF_SC_EEEEEEEvNS4_8identityES15_S1F_vS1G_EENS_8epilogue10collective18CollectiveEpilogueINS1I_23Sm100TmaWarpSpecializedILi3ELi2ELi32ELb0ELb0EEEJNS5_IJNSA_ILi64EEESG_SH_EEENS5_IJNSX_IS1N_SC_EENSX_INS5_IJNSA_ILi32EEESB_EEENS5_IJSC_NSA_ILi96EEEEEEEEEEESJ_SK_SJ_SK_NS1I_6fusion15FusionCallbacksIS1M_NS1W_17LinearCombinationISJ_fSJ_fLNS_15FloatRoundStyleE2EEES1O_S1V_JEEENS4_5SM1004TMEM4LOAD26SM100_TMEM_LOAD_32dp32b32xENS4_13SM90_TMA_LOADENS16_INS17_ILi1ELi4ELi3EEES1A_NSX_INS5_IJS1B_S1Q_EEENS5_IJS1Q_SC_EEEEEEENS4_39AutoVectorizingCopyWithAssumedAlignmentILi128EEENS4_14SM90_TMA_STOREES2B_S2D_S2D_EEEvvEEEEvNT_6ParamsE) ;  /* 0xffffff6402107950 */ /* 0x000fea0003c3ffff */
        .weak           $__internal_2_$__cuda_sm10x_tcgen05_guardrail_trap_unallocated_columns_being_dealloced
        .type           $__internal_2_$__cuda_sm10x_tcgen05_guardrail_trap_unallocated_columns_being_dealloced,@function
        .size           $__internal_2_$__cuda_sm10x_tcgen05_guardrail_trap_unallocated_columns_being_dealloced,(.L_x_185 - $__internal_2_$__cuda_sm10x_tcgen05_guardrail_trap_unallocated_columns_being_dealloced)
$__internal_2_$__cuda_sm10x_tcgen05_guardrail_trap_unallocated_columns_being_dealloced:
[----:B------:R-:W-:Y:S05]  /*9bc0*/  BPT.TRAP 0x1 ;  /* 0x000000040000795c */ /* 0x000fea0000300000 */
[----:B------:R-:W-:-:S04]  /*9bd0*/  HFMA2 R3, -RZ, RZ, 0, 0 ;  /* 0x00000000ff037431 */ /* 0x000fc800000001ff */
[----:B------:R-:W-:Y:S05]  /*9be0*/  RET.REL.NODEC R2 `(_ZN7cutlass13device_kernelINS_4gemm6kernel13GemmUniversalIN4cute5tupleIJiiiiEEENS1_10collective13CollectiveMmaINS1_35MainloopSm100TmaUmmaWarpSpecializedILi5ELi2ELi4ENS5_IJNS4_1CILi2EEENSA_ILi1EEESC_EEEEENS5_IJNSA_ILi128EEENSA_ILi192EEENSA_ILi256EEEEEENS_12float_e4m3_tENS5_IJlSC_lEEESJ_SK_NS4_8TiledMMAINS4_8MMA_AtomIJNS4_10MMA_TraitsINS4_25SM100_MMA_F8F6F4_2x1SM_SSEJSJ_SJ_fSF_SG_NS4_17integral_constantINS4_4UMMA5MajorELSR_0EEESS_NSP_INSQ_7ScaleInELST_0EEESU_EEEEEENS4_6LayoutINS5_IJSC_SC_SC_EEENS5_IJNSA_ILi0EEESZ_SZ_EEEEENS5_IJNS4_10UnderscoreES12_S12_EEEEENS4_18SM100_TMA_2SM_LOADENS4_14ComposedLayoutINS4_7SwizzleILi3ELi4ELi3EEENS4_18smem_ptr_flag_bitsILi8EEENSX_INS5_IJNSA_ILi8EEESF_EEENS5_IJSF_SC_EEEEEEEvNS4_8identityES15_S1F_vS1G_EENS_8epilogue10collective18CollectiveEpilogueINS1I_23Sm100TmaWarpSpecializedILi3ELi2ELi32ELb0ELb0EEEJNS5_IJNSA_ILi64EEESG_SH_EEENS5_IJNSX_IS1N_SC_EENSX_INS5_IJNSA_ILi32EEESB_EEENS5_IJSC_NSA_ILi96EEEEEEEEEEESJ_SK_SJ_SK_NS1I_6fusion15FusionCallbacksIS1M_NS1W_17LinearCombinationISJ_fSJ_fLNS_15FloatRoundStyleE2EEES1O_S1V_JEEENS4_5SM1004TMEM4LOAD26SM100_TMEM_LOAD_32dp32b32xENS4_13SM90_TMA_LOADENS16_INS17_ILi1ELi4ELi3EEES1A_NSX_INS5_IJS1B_S1Q_EEENS5_IJS1Q_SC_EEEEEEENS4_39AutoVectorizingCopyWithAssumedAlignmentILi128EEENS4_14SM90_TMA_STOREES2B_S2D_S2D_EEEvvEEEEvNT_6ParamsE) ;  /* 0xffffff6402047950 */ /* 0x000fea0003c3ffff */
.L_x_184:
[----:B------:R-:W-:-:S00]  /*9bf0*/  BRA `(.L_x_184) ;  /* 0xfffffffc00fc7947 */ /* 0x000fc0000383ffff */
[----:B------:R-:W-:-:S00]  /*9c00*/  NOP ;  /* 0x0000000000007918 */ /* 0x000fc00000000000 */
[----:B------:R-:W-:-:S00]  /*9c10*/  NOP ;  /* 0x0000000000007918 */ /* 0x000fc00000000000 */
[----:B------:R-:W-:-:S00]  /*9c20*/  NOP ;  /* 0x0000000000007918 */ /* 0x000fc00000000000 */
[----:B------:R-:W-:-:S00]  /*9c30*/  NOP ;  /* 0x0000000000007918 */ /* 0x000fc00000000000 */
[----:B------:R-:W-:-:S00]  /*9c40*/  NOP ;  /* 0x0000000000007918 */ /* 0x000fc00000000000 */
[----:B------:R-:W-:-:S00]  /*9c50*/  NOP ;  /* 0x0000000000007918 */ /* 0x000fc00000000000 */
[----:B------:R-:W-:-:S00]  /*9c60*/  NOP ;  /* 0x0000000000007918 */ /* 0x000fc00000000000 */
[----:B------:R-:W-:-:S00]  /*9c70*/  NOP ;  /* 0x0000000000007918 */ /* 0x000fc00000000000 */
.L_x_185:


//--------------------- .nv.global.init           --------------------------
	.section	.nv.global.init,"aw",@progbits
.nv.global.init:
	.type		$str$27,@object
	.size		$str$27,($str$28 - $str$27)
$str$27:
        /*0000*/ 	.byte	0x28, 0x61, 0x64, 0x64, 0x72, 0x65, 0x73, 0x73, 0x20, 0x26, 0x20, 0x6d, 0x61, 0x73, 0x6b, 0x29
        /*0010*/ 	.byte	0x20, 0x3d, 0x3d, 0x20, 0x30, 0x00
	.type		$str$28,@object
	.size		$str$28,($str$26 - $str$28)
$str$28:
        /*0016*/ 	.byte	0x2f, 0x74, 0x6d, 0x70, 0x2f, 0x63, 0x75, 0x74, 0x6c, 0x61, 0x73, 0x73, 0x5f, 0x73, 0x77, 0x65
        /*0026*/ 	.byte	0x65, 0x70, 0x5f, 0x73, 0x72, 0x63, 0x2f, 0x69, 0x6e, 0x63, 0x6c, 0x75, 0x64, 0x65, 0x2f, 0x63
        /*0036*/ 	.byte	0x75, 0x74, 0x65, 0x2f, 0x70, 0x6f, 0x69, 0x6e, 0x74, 0x65, 0x72, 0x5f, 0x66, 0x6c, 0x61, 0x67
        /*0046*/ 	.byte	0x67, 0x65, 0x64, 0x2e, 0x68, 0x70, 0x70, 0x00
	.type		$str$26,@object
	.size		$str$26,($str$25 - $str$26)
$str$26:
        /*004e*/ 	.byte	0x2f, 0x74, 0x6d, 0x70, 0x2f, 0x63, 0x75, 0x74, 0x6c, 0x61, 0x73, 0x73, 0x5f, 0x73, 0x77, 0x65
        /*005e*/ 	.byte	0x65, 0x70, 0x5f, 0x73, 0x72, 0x63, 0x2f, 0x69, 0x6e, 0x63, 0x6c, 0x75, 0x64, 0x65, 0x2f, 0x63
        /*006e*/ 	.byte	0x75, 0x74, 0x65, 0x2f, 0x61, 0x74, 0x6f, 0x6d, 0x2f, 0x63, 0x6f, 0x70, 0x79, 0x5f, 0x74, 0x72
        /*007e*/ 	.byte	0x61, 0x69, 0x74, 0x73, 0x5f, 0x73, 0x6d, 0x31, 0x30, 0x30, 0x2e, 0x68, 0x70, 0x70, 0x00
	.type		$str$25,@object
	.size		$str$25,(__unnamed_1 - $str$25)
$str$25:
        /*008d*/ 	.byte	0x28, 0x28, 0x75, 0x69, 0x6e, 0x74, 0x33, 0x32, 0x5f, 0x74, 0x28, 0x74, 0x68, 0x72, 0x65, 0x61
        /*009d*/ 	.byte	0x64, 0x49, 0x64, 0x78, 0x2e, 0x78, 0x29, 0x20, 0x2f, 0x20, 0x33, 0x32, 0x29, 0x20, 0x25, 0x20
        /*00ad*/ 	.byte	0x34, 0x29, 0x20, 0x3d, 0x3d, 0x20, 0x28, 0x28, 0x28, 0x74, 0x6d, 0x65, 0x6d, 0x5f, 0x61, 0x64
        /*00bd*/ 	.byte	0x64, 0x72, 0x20, 0x3e, 0x3e, 0x20, 0x31, 0x36, 0x29, 0x20, 0x2f, 0x20, 0x33, 0x32, 0x29, 0x20
        /*00cd*/ 	.byte	0x25, 0x20, 0x34, 0x29, 0x00
	.type		__unnamed_1,@object
	.size		__unnamed_1,(__unnamed_2 - __unnamed_1)
__unnamed_1:
        /*00d2*/ 	.byte	0x61, 0x75, 0x74, 0x6f, 0x20, 0x63, 0x75, 0x74, 0x65, 0x3a, 0x3a, 0x61, 0x73, 0x5f, 0x70, 0x6f
        /* <DEDUP_REMOVED lines=24> */
        /*0262*/ 	.byte	0x3a, 0x3a, 0x43, 0x3c, 0x34, 0x30, 0x39, 0x36, 0x3e, 0x3e, 0x3e, 0x3e, 0x5d, 0x00
	.type		__unnamed_2,@object
	.size		__unnamed_2,(__unnamed_3 - __unnamed_2)
__unnamed_2:
        /* <DEDUP_REMOVED lines=26> */
	.type		__unnamed_3,@object
	.size		__unnamed_3,(.L_3 - __unnamed_3)
__unnamed_3:
        /* <DEDUP_REMOVED lines=40> */
        /*068e*/ 	.byte	0x74, 0x65, 0x3a, 0x3a, 0x43, 0x3c, 0x30, 0x3e, 0x3e, 0x3e, 0x3e, 0x5d, 0x00
.L_3:


//--------------------- .nv.shared._ZN7cutlass13device_kernelINS_4gemm6kernel13GemmUniversalIN4cute5tupleIJiiiiEEENS1_10collective13CollectiveMmaINS1_35MainloopSm100TmaUmmaWarpSpecializedILi5ELi2ELi4ENS5_IJNS4_1CILi2EEENSA_ILi1EEESC_EEEEENS5_IJNSA_ILi128EEENSA_ILi192EEENSA_ILi256EEEEEENS_12float_e4m3_tENS5_IJlSC_lEEESJ_SK_NS4_8TiledMMAINS4_8MMA_AtomIJNS4_10MMA_TraitsINS4_25SM100_MMA_F8F6F4_2x1SM_SSEJSJ_SJ_fSF_SG_NS4_17integral_constantINS4_4UMMA5MajorELSR_0EEESS_NSP_INSQ_7ScaleInELST_0EEESU_EEEEEENS4_6LayoutINS5_IJSC_SC_SC_EEENS5_IJNSA_ILi0EEESZ_SZ_EEEEENS5_IJNS4_10UnderscoreES12_S12_EEEEENS4_18SM100_TMA_2SM_LOADENS4_14ComposedLayoutINS4_7SwizzleILi3ELi4ELi3EEENS4_18smem_ptr_flag_bitsILi8EEENSX_INS5_IJNSA_ILi8EEESF_EEENS5_IJSF_SC_EEEEEEEvNS4_8identityES15_S1F_vS1G_EENS_8epilogue10collective18CollectiveEpilogueINS1I_23Sm100TmaWarpSpecializedILi3ELi2ELi32ELb0ELb0EEEJNS5_IJNSA_ILi64EEESG_SH_EEENS5_IJNSX_IS1N_SC_EENSX_INS5_IJNSA_ILi32EEESB_EEENS5_IJSC_NSA_ILi96EEEEEEEEEEESJ_SK_SJ_SK_NS1I_6fusion15FusionCallbacksIS1M_NS1W_17LinearCombinationISJ_fSJ_fLNS_15FloatRoundStyleE2EEES1O_S1V_JEEENS4_5SM1004TMEM4LOAD26SM100_TMEM_LOAD_32dp32b32xENS4_13SM90_TMA_LOADENS16_INS17_ILi1ELi4ELi3EEES1A_NSX_INS5_IJS1B_S1Q_EEENS5_IJS1Q_SC_EEEEEEENS4_39AutoVectorizingCopyWithAssumedAlignmentILi128EEENS4_14SM90_TMA_STOREES2B_S2D_S2D_EEEvvEEEEvNT_6ParamsE --------------------------
	.section	.nv.shared._ZN7cutlass13device_kernelINS_4gemm6kernel13GemmUniversalIN4cute5tupleIJiiiiEEENS1_10collective13CollectiveMmaINS1_35MainloopSm100TmaUmmaWarpSpecializedILi5ELi2ELi4ENS5_IJNS4_1CILi2EEENSA_ILi1EEESC_EEEEENS5_IJNSA_ILi128EEENSA_ILi192EEENSA_ILi256EEEEEENS_12float_e4m3_tENS5_IJlSC_lEEESJ_SK_NS4_8TiledMMAINS4_8MMA_AtomIJNS4_10MMA_TraitsINS4_25SM100_MMA_F8F6F4_2x1SM_SSEJSJ_SJ_fSF_SG_NS4_17integral_constantINS4_4UMMA5MajorELSR_0EEESS_NSP_INSQ_7ScaleInELST_0EEESU_EEEEEENS4_6LayoutINS5_IJSC_SC_SC_EEENS5_IJNSA_ILi0EEESZ_SZ_EEEEENS5_IJNS4_10UnderscoreES12_S12_EEEEENS4_18SM100_TMA_2SM_LOADENS4_14ComposedLayoutINS4_7SwizzleILi3ELi4ELi3EEENS4_18smem_ptr_flag_bitsILi8EEENSX_INS5_IJNSA_ILi8EEESF_EEENS5_IJSF_SC_EEEEEEEvNS4_8identityES15_S1F_vS1G_EENS_8epilogue10collective18CollectiveEpilogueINS1I_23Sm100TmaWarpSpecializedILi3ELi2ELi32ELb0ELb0EEEJNS5_IJNSA_ILi64EEESG_SH_EEENS5_IJNSX_IS1N_SC_EENSX_INS5_IJNSA_ILi32EEESB_EEENS5_IJSC_NSA_ILi96EEEEEEEEEEESJ_SK_SJ_SK_NS1I_6fusion15FusionCallbacksIS1M_NS1W_17LinearCombinationISJ_fSJ_fLNS_15FloatRoundStyleE2EEES1O_S1V_JEEENS4_5SM1004TMEM4LOAD26SM100_TMEM_LOAD_32dp32b32xENS4_13SM90_TMA_LOADENS16_INS17_ILi1ELi4ELi3EEES1A_NSX_INS5_IJS1B_S1Q_EEENS5_IJS1Q_SC_EEEEEEENS4_39AutoVectorizingCopyWithAssumedAlignmentILi128EEENS4_14SM90_TMA_STOREES2B_S2D_S2D_EEEvvEEEEvNT_6ParamsE,"aw",@nobits
	.sectionflags	@""
	.align	16
	.zero		1024


//--------------------- .nv.shared.reserved.0     --------------------------
	.section	.nv.shared.reserved.0,"aw",@nobits
	.weak		__nv_reservedSMEM_offset_0_alias
	.size		__nv_reservedSMEM_offset_0_alias, 0, 64
	.other		__nv_reservedSMEM_offset_0_alias,@"STO_CUDA_RESERVED_SHARED STV_DEFAULT"
__nv_reservedSMEM_offset_0_alias:
	.zero		0
.nv.shared.reserved.0:
	.zero		64
	.weak		__nv_reservedSMEM_tcgen05_partition
	.type		__nv_reservedSMEM_tcgen05_partition,@object
	.size		__nv_reservedSMEM_tcgen05_partition,(.L_0 - __nv_reservedSMEM_tcgen05_partition)
__nv_reservedSMEM_tcgen05_partition:
	.zero		32
.L_0:


//--------------------- .nv.global                --------------------------
	.section	.nv.global,"aw",@nobits
.nv.global:
	.type		_ZN40_INTERNAL_0da07bef_4_k_cu_b3f83396_234914cute1_E,@object
	.size		_ZN40_INTERNAL_0da07bef_4_k_cu_b3f83396_234914cute1_E,(_ZN40_INTERNAL_0da07bef_4_k_cu_b3f83396_234914cuda3std3__45__cpo6cbeginE - _ZN40_INTERNAL_0da07bef_4_k_cu_b3f83396_234914cute1_E)
_ZN40_INTERNAL_0da07bef_4_k_cu_b3f83396_234914cute1_E:
	.zero		1
	.type		_ZN40_INTERNAL_0da07bef_4_k_cu_b3f83396_234914cuda3std3__45__cpo6cbeginE,@object
	.size		_ZN40_INTERNAL_0da07bef_4_k_cu_b3f83396_234914cuda3std3__45__cpo6cbeginE,(_ZN40_INTERNAL_0da07bef_4_k_cu_b3f83396_234914cuda3std3__48in_placeE - _ZN40_INTERNAL_0da07bef_4_k_cu_b3f83396_234914cuda3std3__45__cpo6cbeginE)
_ZN40_INTERNAL_0da07bef_4_k_cu_b3f83396_234914cuda3std3__45__cpo6cbeginE:
	.zero		1
	.type		_ZN40_INTERNAL_0da07bef_4_k_cu_b3f83396_234914cuda3std3__48in_placeE,@object
	.size		_ZN40_INTERNAL_0da07bef_4_k_cu_b3f83396_234914cuda3std3__48in_placeE,(_ZN40_INTERNAL_0da07bef_4_k_cu_b3f83396_234914cuda3std6ranges3__45__cpo9iter_moveE - _ZN40_INTERNAL_0da07bef_4_k_cu_b3f83396_234914cuda3std3__48in_placeE)
_ZN40_INTERNAL_0da07bef_4_k_cu_b3f83396_234914cuda3std3__48in_placeE:
	.zero		1
	.type		_ZN40_INTERNAL_0da07bef_4_k_cu_b3f83396_234914cuda3std6ranges3__45__cpo9iter_moveE,@object
	.size		_ZN40_INTERNAL_0da07bef_4_k_cu_b3f83396_234914cuda3std6ranges3__45__cpo9iter_moveE,(_ZN40_INTERNAL_0da07bef_4_k_cu_b3f83396_234914cuda3std3__45__cpo5beginE - _ZN40_INTERNAL_0da07bef_4_k_cu_b3f83396_234914cuda3std6ranges3__45__cpo9iter_moveE)
_ZN40_INTERNAL_0da07bef_4_k_cu_b3f83396_234914cuda3std6ranges3__45__cpo9iter_moveE:
	.zero		1
	.type		_ZN40_INTERNAL_0da07bef_4_k_cu_b3f83396_234914cuda3std3__45__cpo5beginE,@object
	.size		_ZN40_INTERNAL_0da07bef_4_k_cu_b3f83396_234914cuda3std3__45__cpo5beginE,(_ZN40_INTERNAL_0da07bef_4_k_cu_b3f83396_234914cuda3std3__442_GLOBAL__N__0da07bef_4_k_cu_b3f83396_234916ignoreE - _ZN40_INTERNAL_0da07bef_4_k_cu_b3f83396_234914cuda3std3__45__cpo5beginE)
_ZN40_INTERNAL_0da07bef_4_k_cu_b3f83396_234914cuda3std3__45__cpo5beginE:
	.zero		1
	.type		_ZN40_INTERNAL_0da07bef_4_k_cu_b3f83396_234914cuda3std3__442_GLOBAL__N__0da07bef_4_k_cu_b3f83396_234916ignoreE,@object
	.size		_ZN40_INTERNAL_0da07bef_4_k_cu_b3f83396_234914cuda3std3__442_GLOBAL__N__0da07bef_4_k_cu_b3f83396_234916ignoreE,(_ZN40_INTERNAL_0da07bef_4_k_cu_b3f83396_234914cute7productE - _ZN40_INTERNAL_0da07bef_4_k_cu_b3f83396_234914cuda3std3__442_GLOBAL__N__0da07bef_4_k_cu_b3f83396_234916ignoreE)
_ZN40_INTERNAL_0da07bef_4_k_cu_b3f83396_234914cuda3std3__442_GLOBAL__N__0da07bef_4_k_cu_b3f83396_234916ignoreE:
	.zero		1
	.type		_ZN40_INTERNAL_0da07bef_4_k_cu_b3f83396_234914cute7productE,@object
	.size		_ZN40_INTERNAL_0da07bef_4_k_cu_b3f83396_234914cute7productE,(_ZN40_INTERNAL_0da07bef_4_k_cu_b3f83396_234914cuda3std3__45__cpo3endE - _ZN40_INTERNAL_0da07bef_4_k_cu_b3f83396_234914cute7productE)
_ZN40_INTERNAL_0da07bef_4_k_cu_b3f83396_234914cute7productE:
	.zero		1
	.type		_ZN40_INTERNAL_0da07bef_4_k_cu_b3f83396_234914cuda3std3__45__cpo3endE,@object
	.size		_ZN40_INTERNAL_0da07bef_4_k_cu_b3f83396_234914cuda3std3__45__cpo3endE,(_ZN40_INTERNAL_0da07bef_4_k_cu_b3f83396_234914cuda3std3__419piecewise_constructE - _ZN40_INTERNAL_0da07bef_4_k_cu_b3f83396_234914cuda3std3__45__cpo3endE)
_ZN40_INTERNAL_0da07bef_4_k_cu_b3f83396_234914cuda3std3__45__cpo3endE:
	.zero		1
	.type		_ZN40_INTERNAL_0da07bef_4_k_cu_b3f83396_234914cuda3std3__419piecewise_constructE,@object
	.size		_ZN40_INTERNAL_0da07bef_4_k_cu_b3f83396_234914cuda3std3__419piecewise_constructE,(_ZN40_INTERNAL_0da07bef_4_k_cu_b3f83396_234914cuda3std3__45__cpo4cendE - _ZN40_INTERNAL_0da07bef_4_k_cu_b3f83396_234914cuda3std3__419piecewise_constructE)
_ZN40_INTERNAL_0da07bef_4_k_cu_b3f83396_234914cuda3std3__419piecewise_constructE:
	.zero		1
	.type		_ZN40_INTERNAL_0da07bef_4_k_cu_b3f83396_234914cuda3std3__45__cpo4cendE,@object
	.size		_ZN40_INTERNAL_0da07bef_4_k_cu_b3f83396_234914cuda3std3__45__cpo4cendE,(_ZN40_INTERNAL_0da07bef_4_k_cu_b3f83396_234914cuda3std6ranges3__45__cpo4swapE - _ZN40_INTERNAL_0da07bef_4_k_cu_b3f83396_234914cuda3std3__45__cpo4cendE)
_ZN40_INTERNAL_0da07bef_4_k_cu_b3f83396_234914cuda3std3__45__cpo4cendE:
	.zero		1
	.type		_ZN40_INTERNAL_0da07bef_4_k_cu_b3f83396_234914cuda3std6ranges3__45__cpo4swapE,@object
	.size		_ZN40_INTERNAL_0da07bef_4_k_cu_b3f83396_234914cuda3std6ranges3__45__cpo4swapE,(.L_11 - _ZN40_INTERNAL_0da07bef_4_k_cu_b3f83396_234914cuda3std6ranges3__45__cpo4swapE)
_ZN40_INTERNAL_0da07bef_4_k_cu_b3f83396_234914cuda3std6ranges3__45__cpo4swapE:
	.zero		1
.L_11:


//--------------------- .nv.constant0._ZN7cutlass13device_kernelINS_4gemm6kernel13GemmUniversalIN4cute5tupleIJiiiiEEENS1_10collective13CollectiveMmaINS1_35MainloopSm100TmaUmmaWarpSpecializedILi5ELi2ELi4ENS5_IJNS4_1CILi2EEENSA_ILi1EEESC_EEEEENS5_IJNSA_ILi128EEENSA_ILi192EEENSA_ILi256EEEEEENS_12float_e4m3_tENS5_IJlSC_lEEESJ_SK_NS4_8TiledMMAINS4_8MMA_AtomIJNS4_10MMA_TraitsINS4_25SM100_MMA_F8F6F4_2x1SM_SSEJSJ_SJ_fSF_SG_NS4_17integral_constantINS4_4UMMA5MajorELSR_0EEESS_NSP_INSQ_7ScaleInELST_0EEESU_EEEEEENS4_6LayoutINS5_IJSC_SC_SC_EEENS5_IJNSA_ILi0EEESZ_SZ_EEEEENS5_IJNS4_10UnderscoreES12_S12_EEEEENS4_18SM100_TMA_2SM_LOADENS4_14ComposedLayoutINS4_7SwizzleILi3ELi4ELi3EEENS4_18smem_ptr_flag_bitsILi8EEENSX_INS5_IJNSA_ILi8EEESF_EEENS5_IJSF_SC_EEEEEEEvNS4_8identityES15_S1F_vS1G_EENS_8epilogue10collective18CollectiveEpilogueINS1I_23Sm100TmaWarpSpecializedILi3ELi2ELi32ELb0ELb0EEEJNS5_IJNSA_ILi64EEESG_SH_EEENS5_IJNSX_IS1N_SC_EENSX_INS5_IJNSA_ILi32EEESB_EEENS5_IJSC_NSA_ILi96EEEEEEEEEEESJ_SK_SJ_SK_NS1I_6fusion15FusionCallbacksIS1M_NS1W_17LinearCombinationISJ_fSJ_fLNS_15FloatRoundStyleE2EEES1O_S1V_JEEENS4_5SM1004TMEM4LOAD26SM100_TMEM_LOAD_32dp32b32xENS4_13SM90_TMA_LOADENS16_INS17_ILi1ELi4ELi3EEES1A_NSX_INS5_IJS1B_S1Q_EEENS5_IJS1Q_SC_EEEEEEENS4_39AutoVectorizingCopyWithAssumedAlignmentILi128EEENS4_14SM90_TMA_STOREES2B_S2D_S2D_EEEvvEEEEvNT_6ParamsE --------------------------
	.section	.nv.constant0._ZN7cutlass13device_kernelINS_4gemm6kernel13GemmUniversalIN4cute5tupleIJiiiiEEENS1_10collective13CollectiveMmaINS1_35MainloopSm100TmaUmmaWarpSpecializedILi5ELi2ELi4ENS5_IJNS4_1CILi2EEENSA_ILi1EEESC_EEEEENS5_IJNSA_ILi128EEENSA_ILi192EEENSA_ILi256EEEEEENS_12float_e4m3_tENS5_IJlSC_lEEESJ_SK_NS4_8TiledMMAINS4_8MMA_AtomIJNS4_10MMA_TraitsINS4_25SM100_MMA_F8F6F4_2x1SM_SSEJSJ_SJ_fSF_SG_NS4_17integral_constantINS4_4UMMA5MajorELSR_0EEESS_NSP_INSQ_7ScaleInELST_0EEESU_EEEEEENS4_6LayoutINS5_IJSC_SC_SC_EEENS5_IJNSA_ILi0EEESZ_SZ_EEEEENS5_IJNS4_10UnderscoreES12_S12_EEEEENS4_18SM100_TMA_2SM_LOADENS4_14ComposedLayoutINS4_7SwizzleILi3ELi4ELi3EEENS4_18smem_ptr_flag_bitsILi8EEENSX_INS5_IJNSA_ILi8EEESF_EEENS5_IJSF_SC_EEEEEEEvNS4_8identityES15_S1F_vS1G_EENS_8epilogue10collective18CollectiveEpilogueINS1I_23Sm100TmaWarpSpecializedILi3ELi2ELi32ELb0ELb0EEEJNS5_IJNSA_ILi64EEESG_SH_EEENS5_IJNSX_IS1N_SC_EENSX_INS5_IJNSA_ILi32EEESB_EEENS5_IJSC_NSA_ILi96EEEEEEEEEEESJ_SK_SJ_SK_NS1I_6fusion15FusionCallbacksIS1M_NS1W_17LinearCombinationISJ_fSJ_fLNS_15FloatRoundStyleE2EEES1O_S1V_JEEENS4_5SM1004TMEM4LOAD26SM100_TMEM_LOAD_32dp32b32xENS4_13SM90_TMA_LOADENS16_INS17_ILi1ELi4ELi3EEES1A_NSX_INS5_IJS1B_S1Q_EEENS5_IJS1Q_SC_EEEEEEENS4_39AutoVectorizingCopyWithAssumedAlignmentILi128EEENS4_14SM90_TMA_STOREES2B_S2D_S2D_EEEvvEEEEvNT_6ParamsE,"a",@progbits
	.sectionflags	@""
	.align	4
.nv.constant0._ZN7cutlass13device_kernelINS_4gemm6kernel13GemmUniversalIN4cute5tupleIJiiiiEEENS1_10collective13CollectiveMmaINS1_35MainloopSm100TmaUmmaWarpSpecializedILi5ELi2ELi4ENS5_IJNS4_1CILi2EEENSA_ILi1EEESC_EEEEENS5_IJNSA_ILi128EEENSA_ILi192EEENSA_ILi256EEEEEENS_12float_e4m3_tENS5_IJlSC_lEEESJ_SK_NS4_8TiledMMAINS4_8MMA_AtomIJNS4_10MMA_TraitsINS4_25SM100_MMA_F8F6F4_2x1SM_SSEJSJ_SJ_fSF_SG_NS4_17integral_constantINS4_4UMMA5MajorELSR_0EEESS_NSP_INSQ_7ScaleInELST_0EEESU_EEEEEENS4_6LayoutINS5_IJSC_SC_SC_EEENS5_IJNSA_ILi0EEESZ_SZ_EEEEENS5_IJNS4_10UnderscoreES12_S12_EEEEENS4_18SM100_TMA_2SM_LOADENS4_14ComposedLayoutINS4_7SwizzleILi3ELi4ELi3EEENS4_18smem_ptr_flag_bitsILi8EEENSX_INS5_IJNSA_ILi8EEESF_EEENS5_IJSF_SC_EEEEEEEvNS4_8identityES15_S1F_vS1G_EENS_8epilogue10collective18CollectiveEpilogueINS1I_23Sm100TmaWarpSpecializedILi3ELi2ELi32ELb0ELb0EEEJNS5_IJNSA_ILi64EEESG_SH_EEENS5_IJNSX_IS1N_SC_EENSX_INS5_IJNSA_ILi32EEESB_EEENS5_IJSC_NSA_ILi96EEEEEEEEEEESJ_SK_SJ_SK_NS1I_6fusion15FusionCallbacksIS1M_NS1W_17LinearCombinationISJ_fSJ_fLNS_15FloatRoundStyleE2EEES1O_S1V_JEEENS4_5SM1004TMEM4LOAD26SM100_TMEM_LOAD_32dp32b32xENS4_13SM90_TMA_LOADENS16_INS17_ILi1ELi4ELi3EEES1A_NSX_INS5_IJS1B_S1Q_EEENS5_IJS1Q_SC_EEEEEEENS4_39AutoVectorizingCopyWithAssumedAlignmentILi128EEENS4_14SM90_TMA_STOREES2B_S2D_S2D_EEEvvEEEEvNT_6ParamsE:
	.zero		2944


//--------------------- SYMBOLS --------------------------

	.type		.nv.reservedSmem.offset0,@object
	.size		.nv.reservedSmem.offset0,0x4
	.type		.nv.reservedSmem.cap,@object
	.size		.nv.reservedSmem.cap,0x4
	.type		__assertfail,@function
